// auto-generated by cutlass_sweep.gemm — config: {"arch": "sm_90", "cluster_m": 1, "cluster_n": 1, "dtype": "bf16", "dtype_b": "bf16", "layout": "nt", "stages": 0, "tile_k": 16, "tile_m": 64, "tile_n": 80}
#include "cutlass/cutlass.h"
#include "cutlass/gemm/collective/collective_builder.hpp"
#include "cutlass/gemm/device/gemm_universal_adapter.h"
#include "cutlass/gemm/kernel/gemm_universal.hpp"
#include "cutlass/epilogue/collective/collective_builder.hpp"

using ElemA = cutlass::bfloat16_t;
using ElemB = cutlass::bfloat16_t;
using ElemCD = cutlass::bfloat16_t;
using Acc  = float;
using TileShape    = cute::Shape<cute::_64, cute::_80, cute::_16>;
using ClusterShape = cute::Shape<cute::_1, cute::_1, cute::_1>;

using CollectiveEpilogue = typename cutlass::epilogue::collective::CollectiveBuilder<
    cutlass::arch::Sm90, cutlass::arch::OpClassTensorOp,
    TileShape, ClusterShape,
    cutlass::epilogue::collective::EpilogueTileAuto,
    Acc, Acc,
    ElemCD, cutlass::layout::RowMajor, 128 / cutlass::sizeof_bits<ElemCD>::value,
    ElemCD, cutlass::layout::RowMajor, 128 / cutlass::sizeof_bits<ElemCD>::value,
    cutlass::epilogue::collective::EpilogueScheduleAuto
  >::CollectiveOp;

using CollectiveMainloop = typename cutlass::gemm::collective::CollectiveBuilder<
    cutlass::arch::Sm90, cutlass::arch::OpClassTensorOp,
    ElemA, cutlass::layout::RowMajor, 128 / cutlass::sizeof_bits<ElemA>::value,
    ElemB, cutlass::layout::ColumnMajor, 128 / cutlass::sizeof_bits<ElemB>::value,
    Acc,
    TileShape, ClusterShape,
    cutlass::gemm::collective::StageCountAutoCarveout<static_cast<int>(sizeof(typename CollectiveEpilogue::SharedStorage))>,
    cutlass::gemm::collective::KernelScheduleAuto
  >::CollectiveOp;

using GemmKernel = cutlass::gemm::kernel::GemmUniversal<
    cute::Shape<int,int,int,int>,
    CollectiveMainloop,
    CollectiveEpilogue
>;
using Gemm = cutlass::gemm::device::GemmUniversalAdapter<GemmKernel>;

// Force the device kernel symbol into the cubin without needing a host main.
auto* _anchor = &cutlass::device_kernel<GemmKernel>;


// ===== COMPILED SASS (sm_90a) =====

	.target	sm_90a

	.elftype	@"ET_EXEC"


//--------------------- .note.nv.tkinfo           --------------------------
	.section	.note.nv.tkinfo,"",@"SHT_NOTE"
	.sectionflags	@"SHF_NOTE_NV_TKINFO"
	.tkinfo
        /*0018*/ 	.word	0x00000002
        /*0030*/ 	.string	""
        /*0030*/ 	.string	"ptxas"
        /*0030*/ 	.string	"Cuda compilation tools, release 13.0, V13.0.88"
        /*0030*/ 	.string	"Build cuda_13.0.r13.0/compiler.36424714_0"
        /*0030*/ 	.string	"-arch sm_90a -m 64 "



//--------------------- .note.nv.cuinfo           --------------------------
	.section	.note.nv.cuinfo,"",@"SHT_NOTE"
	.sectionflags	@"SHF_NOTE_NV_CUINFO"
        /*0018*/ 	.short	0x0002
        /*001a*/ 	.short	0x005a
        /*001c*/ 	.short	0x0082
	.zero		2


//--------------------- .nv.info                  --------------------------
	.section	.nv.info,"",@"SHT_CUDA_INFO"
	.align	4


	//----- nvinfo : EIATTR_REGCOUNT
	.align		4
        /*0000*/ 	.byte	0x04, 0x2f
        /*0002*/ 	.short	(.L_15 - .L_14)
	.align		4
.L_14:
        /*0004*/ 	.word	index@(_ZN7cutlass13device_kernelINS_4gemm6kernel13GemmUniversalIN4cute5tupleIJiiiiEEENS1_10collective13CollectiveMmaINS1_34MainloopSm90TmaGmmaWarpSpecializedILi50ENS5_IJNS4_1CILi1EEESB_SB_EEENS1_32KernelTmaWarpSpecializedPingpongEEENS5_IJNSA_ILi64EEENSA_ILi80EEENSA_ILi16EEEEEENS_10bfloat16_tENS5_IJlSB_lEEESJ_SK_NS4_8TiledMMAINS4_8MMA_AtomIJNS4_4SM904GMMA27MMA_64x16x16_F32BF16BF16_SSILNSO_5MajorE0ELSQ_0ELNSO_7ScaleInE1ELSR_1EEEEEENS4_6LayoutISC_NS5_IJNSA_ILi0EEESV_SV_EEEEENS5_IJNS4_10UnderscoreESY_SY_EEEEENS4_13SM90_TMA_LOADENS4_14ComposedLayoutINS4_7SwizzleILi1ELi4ELi3EEENS4_18smem_ptr_flag_bitsILi16EEENSU_INS5_IJNSA_ILi8EEESH_EEENS5_IJSH_SB_EEEEEEEvNS4_8identityES11_S1B_vS1C_EENS_8epilogue10collective6detail29Sm90TmaWarpSpecializedAdapterINS1F_15DefaultEpilogueISJ_SK_SK_NS1E_6thread17LinearCombinationISJ_Li1EffLNS1J_9ScaleType4KindE0ELNS_15FloatRoundStyleE2ESJ_EENS1_15EpilogueDefaultEEEEEvvEEEEvNT_6ParamsE)
        /*0008*/ 	.word	0x000000a8


	//----- nvinfo : EIATTR_FRAME_SIZE
	.align		4
.L_15:
        /*000c*/ 	.byte	0x04, 0x11
        /*000e*/ 	.short	(.L_17 - .L_16)
	.align		4
.L_16:
        /*0010*/ 	.word	index@(_ZN7cutlass13device_kernelINS_4gemm6kernel13GemmUniversalIN4cute5tupleIJiiiiEEENS1_10collective13CollectiveMmaINS1_34MainloopSm90TmaGmmaWarpSpecializedILi50ENS5_IJNS4_1CILi1EEESB_SB_EEENS1_32KernelTmaWarpSpecializedPingpongEEENS5_IJNSA_ILi64EEENSA_ILi80EEENSA_ILi16EEEEEENS_10bfloat16_tENS5_IJlSB_lEEESJ_SK_NS4_8TiledMMAINS4_8MMA_AtomIJNS4_4SM904GMMA27MMA_64x16x16_F32BF16BF16_SSILNSO_5MajorE0ELSQ_0ELNSO_7ScaleInE1ELSR_1EEEEEENS4_6LayoutISC_NS5_IJNSA_ILi0EEESV_SV_EEEEENS5_IJNS4_10UnderscoreESY_SY_EEEEENS4_13SM90_TMA_LOADENS4_14ComposedLayoutINS4_7SwizzleILi1ELi4ELi3EEENS4_18smem_ptr_flag_bitsILi16EEENSU_INS5_IJNSA_ILi8EEESH_EEENS5_IJSH_SB_EEEEEEEvNS4_8identityES11_S1B_vS1C_EENS_8epilogue10collective6detail29Sm90TmaWarpSpecializedAdapterINS1F_15DefaultEpilogueISJ_SK_SK_NS1E_6thread17LinearCombinationISJ_Li1EffLNS1J_9ScaleType4KindE0ELNS_15FloatRoundStyleE2ESJ_EENS1_15EpilogueDefaultEEEEEvvEEEEvNT_6ParamsE)
        /*0014*/ 	.word	0x00000008


	//----- nvinfo : EIATTR_MIN_STACK_SIZE
	.align		4
.L_17:
        /*0018*/ 	.byte	0x04, 0x12
        /*001a*/ 	.short	(.L_19 - .L_18)
	.align		4
.L_18:
        /*001c*/ 	.word	index@(_ZN7cutlass13device_kernelINS_4gemm6kernel13GemmUniversalIN4cute5tupleIJiiiiEEENS1_10collective13CollectiveMmaINS1_34MainloopSm90TmaGmmaWarpSpecializedILi50ENS5_IJNS4_1CILi1EEESB_SB_EEENS1_32KernelTmaWarpSpecializedPingpongEEENS5_IJNSA_ILi64EEENSA_ILi80EEENSA_ILi16EEEEEENS_10bfloat16_tENS5_IJlSB_lEEESJ_SK_NS4_8TiledMMAINS4_8MMA_AtomIJNS4_4SM904GMMA27MMA_64x16x16_F32BF16BF16_SSILNSO_5MajorE0ELSQ_0ELNSO_7ScaleInE1ELSR_1EEEEEENS4_6LayoutISC_NS5_IJNSA_ILi0EEESV_SV_EEEEENS5_IJNS4_10UnderscoreESY_SY_EEEEENS4_13SM90_TMA_LOADENS4_14ComposedLayoutINS4_7SwizzleILi1ELi4ELi3EEENS4_18smem_ptr_flag_bitsILi16EEENSU_INS5_IJNSA_ILi8EEESH_EEENS5_IJSH_SB_EEEEEEEvNS4_8identityES11_S1B_vS1C_EENS_8epilogue10collective6detail29Sm90TmaWarpSpecializedAdapterINS1F_15DefaultEpilogueISJ_SK_SK_NS1E_6thread17LinearCombinationISJ_Li1EffLNS1J_9ScaleType4KindE0ELNS_15FloatRoundStyleE2ESJ_EENS1_15EpilogueDefaultEEEEEvvEEEEvNT_6ParamsE)
        /*0020*/ 	.word	0x00000008
.L_19:


//--------------------- .nv.compat                --------------------------
	.section	.nv.compat,"",@"SHT_CUDA_COMPAT_INFO"
	.align	4
        /*0000*/ 	.byte	0x02, 0x09, 0x01, 0x00, 0x02, 0x02, 0x04, 0x00, 0x02, 0x05, 0x05, 0x00, 0x03, 0x07, 0x01, 0x01
        /*0010*/ 	.byte	0x02, 0x03, 0x01, 0x00, 0x02, 0x06, 0x01, 0x00, 0x04, 0x0b, 0x08, 0x00, 0x00, 0x00, 0x00, 0x00
        /*0020*/ 	.byte	0x00, 0x00, 0x00, 0x00


//--------------------- .nv.info._ZN7cutlass13device_kernelINS_4gemm6kernel13GemmUniversalIN4cute5tupleIJiiiiEEENS1_10collective13CollectiveMmaINS1_34MainloopSm90TmaGmmaWarpSpecializedILi50ENS5_IJNS4_1CILi1EEESB_SB_EEENS1_32KernelTmaWarpSpecializedPingpongEEENS5_IJNSA_ILi64EEENSA_ILi80EEENSA_ILi16EEEEEENS_10bfloat16_tENS5_IJlSB_lEEESJ_SK_NS4_8TiledMMAINS4_8MMA_AtomIJNS4_4SM904GMMA27MMA_64x16x16_F32BF16BF16_SSILNSO_5MajorE0ELSQ_0ELNSO_7ScaleInE1ELSR_1EEEEEENS4_6LayoutISC_NS5_IJNSA_ILi0EEESV_SV_EEEEENS5_IJNS4_10UnderscoreESY_SY_EEEEENS4_13SM90_TMA_LOADENS4_14ComposedLayoutINS4_7SwizzleILi1ELi4ELi3EEENS4_18smem_ptr_flag_bitsILi16EEENSU_INS5_IJNSA_ILi8EEESH_EEENS5_IJSH_SB_EEEEEEEvNS4_8identityES11_S1B_vS1C_EENS_8epilogue10collective6detail29Sm90TmaWarpSpecializedAdapterINS1F_15DefaultEpilogueISJ_SK_SK_NS1E_6thread17LinearCombinationISJ_Li1EffLNS1J_9ScaleType4KindE0ELNS_15FloatRoundStyleE2ESJ_EENS1_15EpilogueDefaultEEEEEvvEEEEvNT_6ParamsE --------------------------
	.section	.nv.info._ZN7cutlass13device_kernelINS_4gemm6kernel13GemmUniversalIN4cute5tupleIJiiiiEEENS1_10collective13CollectiveMmaINS1_34MainloopSm90TmaGmmaWarpSpecializedILi50ENS5_IJNS4_1CILi1EEESB_SB_EEENS1_32KernelTmaWarpSpecializedPingpongEEENS5_IJNSA_ILi64EEENSA_ILi80EEENSA_ILi16EEEEEENS_10bfloat16_tENS5_IJlSB_lEEESJ_SK_NS4_8TiledMMAINS4_8MMA_AtomIJNS4_4SM904GMMA27MMA_64x16x16_F32BF16BF16_SSILNSO_5MajorE0ELSQ_0ELNSO_7ScaleInE1ELSR_1EEEEEENS4_6LayoutISC_NS5_IJNSA_ILi0EEESV_SV_EEEEENS5_IJNS4_10UnderscoreESY_SY_EEEEENS4_13SM90_TMA_LOADENS4_14ComposedLayoutINS4_7SwizzleILi1ELi4ELi3EEENS4_18smem_ptr_flag_bitsILi16EEENSU_INS5_IJNSA_ILi8EEESH_EEENS5_IJSH_SB_EEEEEEEvNS4_8identityES11_S1B_vS1C_EENS_8epilogue10collective6detail29Sm90TmaWarpSpecializedAdapterINS1F_15DefaultEpilogueISJ_SK_SK_NS1E_6thread17LinearCombinationISJ_Li1EffLNS1J_9ScaleType4KindE0ELNS_15FloatRoundStyleE2ESJ_EENS1_15EpilogueDefaultEEEEEvvEEEEvNT_6ParamsE,"",@"SHT_CUDA_INFO"
	.sectionflags	@""
	.align	4


	//----- nvinfo : EIATTR_CUDA_API_VERSION
	.align		4
        /*0000*/ 	.byte	0x04, 0x37
        /*0002*/ 	.short	(.L_21 - .L_20)
.L_20:
        /*0004*/ 	.word	0x00000082


	//----- nvinfo : EIATTR_KPARAM_INFO
	.align		4
.L_21:
        /*0008*/ 	.byte	0x04, 0x17
        /*000a*/ 	.short	(.L_23 - .L_22)
.L_22:
        /*000c*/ 	.word	0x00000000
        /*0010*/ 	.short	0x0000
        /*0012*/ 	.short	0x0070
        /*0014*/ 	.byte	0x00, 0xf0, 0x01, 0x10


	//----- nvinfo : EIATTR_SPARSE_MMA_MASK
	.align		4
.L_23:
        /*0018*/ 	.byte	0x03, 0x50
        /*001a*/ 	.short	0x0000


	//----- nvinfo : EIATTR_MAXREG_COUNT
	.align		4
        /*001c*/ 	.byte	0x03, 0x1b
        /*001e*/ 	.short	0x00a8


	//----- nvinfo : EIATTR_NUM_BARRIERS
	.align		4
        /*0020*/ 	.byte	0x02, 0x4c
        /*0022*/ 	.byte	0x01
	.zero		1


	//----- nvinfo : EIATTR_EXTERNS
	.align		4
        /*0024*/ 	.byte	0x04, 0x0f
        /*0026*/ 	.short	(.L_25 - .L_24)


	//   ....[0]....
	.align		4
.L_24:
        /*0028*/ 	.word	index@(__assertfail)


	//----- nvinfo : EIATTR_ANNOTATIONS
	.align		4
.L_25:
        /*002c*/ 	.byte	0x04, 0x55
        /*002e*/ 	.short	(.L_27 - .L_26)


	//   ....[0]....
.L_26:
        /*0030*/ 	.word	0x00000001
        /*0034*/ 	.byte	0xc0, 0x10, 0x00, 0x00, 0x01, 0x00, 0x00, 0x00, 0xe0, 0x17, 0x00, 0x00, 0x01, 0x00, 0x00, 0x00
        /*0044*/ 	.byte	0x50, 0x50, 0x00, 0x00, 0x01, 0x00, 0x00, 0x00, 0x10, 0x5c, 0x00, 0x00


	//----- nvinfo : EIATTR_MERCURY_ISA_VERSION
	.align		4
.L_27:
        /*0050*/ 	.byte	0x03, 0x5f
        /*0052*/ 	.short	0x0101


	//----- nvinfo : EIATTR_INT_WARP_WIDE_INSTR_OFFSETS
	.align		4
        /*0054*/ 	.byte	0x04, 0x31
        /*0056*/ 	.short	(.L_29 - .L_28)


	//   ....[0]....
.L_28:
        /*0058*/ 	.word	0x000009e0


	//   ....[1]....
        /*005c*/ 	.word	0x00000a00


	//   ....[2]....
        /*0060*/ 	.word	0x00000a80


	//   ....[3]....
        /*0064*/ 	.word	0x00000a90


	//   ....[4]....
        /*0068*/ 	.word	0x00000aa0


	//   ....[5]....
        /*006c*/ 	.word	0x00000ac0


	//   ....[6]....
        /*0070*/ 	.word	0x00000b50


	//   ....[7]....
        /*0074*/ 	.word	0x00000b70


	//----- nvinfo : EIATTR_COOP_GROUP_MASK_REGIDS
	.align		4
.L_29:
        /*0078*/ 	.byte	0x04, 0x29
        /*007a*/ 	.short	(.L_31 - .L_30)


	//   ....[0]....
.L_30:
        /*007c*/ 	.word	0xffffffff


	//   ....[1]....
        /*0080*/ 	.word	0xffffffff


	//   ....[2]....
        /*0084*/ 	.word	0xffffffff


	//   ....[3]....
        /*0088*/ 	.word	0xffffffff


	//   ....[4]....
        /*008c*/ 	.word	0xffffffff


	//   ....[5]....
        /*0090*/ 	.word	0xffffffff


	//----- nvinfo : EIATTR_COOP_GROUP_INSTR_OFFSETS
	.align		4
.L_31:
        /*0094*/ 	.byte	0x04, 0x28
        /*0096*/ 	.short	(.L_33 - .L_32)


	//   ....[0]....
.L_32:
        /*0098*/ 	.word	0x00000070


	//   ....[1]....
        /*009c*/ 	.word	0x00000080


	//   ....[2]....
        /*00a0*/ 	.word	0x00000140


	//   ....[3]....
        /*00a4*/ 	.word	0x000008c0


	//   ....[4]....
        /*00a8*/ 	.word	0x00000900


	//   ....[5]....
        /*00ac*/ 	.word	0x00000940


	//----- nvinfo : EIATTR_REG_RECONFIG
	.align		4
.L_33:
        /*00b0*/ 	.byte	0x01, 0x54
	.zero		2


	//----- nvinfo : EIATTR_SYSCALL_OFFSETS
	.align		4
        /*00b4*/ 	.byte	0x04, 0x46
        /*00b6*/ 	.short	(.L_35 - .L_34)


	//   ....[0]....
.L_34:
        /*00b8*/ 	.word	0x00001ce0


	//----- nvinfo : EIATTR_MBARRIER_INSTR_OFFSETS
	.align		4
.L_35:
        /*00bc*/ 	.byte	0x04, 0x39
        /*00be*/ 	.short	(.L_37 - .L_36)


	//   ....[0]....
.L_36:
        /*00c0*/ 	.word	0x00000260
        /*00c4*/ 	.word	0x000000ff
        /*00c8*/ 	.word	0x00000000
        /*00cc*/ 	.short	0x0100
        /*00ce*/ 	.byte	0x08
	.zero		1


	//   ....[1]....
        /*00d0*/ 	.word	0x00000270
        /*00d4*/ 	.word	0x000000ff
        /*00d8*/ 	.word	0x00000190
        /*00dc*/ 	.short	0x0100
        /*00de*/ 	.byte	0x08
	.zero		1


	//   ....[2]....
        /*00e0*/ 	.word	0x00000280
        /*00e4*/ 	.word	0x000000ff
        /*00e8*/ 	.word	0x00000008
        /*00ec*/ 	.short	0x0100
        /*00ee*/ 	.byte	0x08
	.zero		1


	//   ....[3]....
        /*00f0*/ 	.word	0x00000290
        /*00f4*/ 	.word	0x000000ff
        /*00f8*/ 	.word	0x00000198
        /*00fc*/ 	.short	0x0100
        /*00fe*/ 	.byte	0x08
	.zero		1


	//   ....[4]....
        /*0100*/ 	.word	0x000002a0
        /*0104*/ 	.word	0x000000ff
        /*0108*/ 	.word	0x00000010
        /*010c*/ 	.short	0x0100
        /*010e*/ 	.byte	0x08
	.zero		1


	//   ....[5]....
        /*0110*/ 	.word	0x000002b0
        /*0114*/ 	.word	0x000000ff
        /*0118*/ 	.word	0x000001a0
        /*011c*/ 	.short	0x0100
        /*011e*/ 	.byte	0x08
	.zero		1


	//   ....[6]....
        /*0120*/ 	.word	0x000002c0
        /*0124*/ 	.word	0x000000ff
        /*0128*/ 	.word	0x00000018
        /*012c*/ 	.short	0x0100
        /*012e*/ 	.byte	0x08
	.zero		1


	//   ....[7]....
        /*0130*/ 	.word	0x000002d0
        /*0134*/ 	.word	0x000000ff
        /*0138*/ 	.word	0x000001a8
        /*013c*/ 	.short	0x0100
        /*013e*/ 	.byte	0x08
	.zero		1


	//   ....[8]....
        /*0140*/ 	.word	0x000002e0
        /*0144*/ 	.word	0x000000ff
        /*0148*/ 	.word	0x00000020
        /*014c*/ 	.short	0x0100
        /*014e*/ 	.byte	0x08
	.zero		1


	//   ....[9]....
        /*0150*/ 	.word	0x000002f0
        /*0154*/ 	.word	0x000000ff
        /*0158*/ 	.word	0x000001b0
        /*015c*/ 	.short	0x0100
        /*015e*/ 	.byte	0x08
	.zero		1


	//   ....[10]....
        /*0160*/ 	.word	0x00000300
        /*0164*/ 	.word	0x000000ff
        /*0168*/ 	.word	0x00000028
        /*016c*/ 	.short	0x0100
        /*016e*/ 	.byte	0x08
	.zero		1


	//   ....[11]....
        /*0170*/ 	.word	0x00000310
        /*0174*/ 	.word	0x000000ff
        /*0178*/ 	.word	0x000001b8
        /*017c*/ 	.short	0x0100
        /*017e*/ 	.byte	0x08
	.zero		1


	//   ....[12]....
        /*0180*/ 	.word	0x00000320
        /*0184*/ 	.word	0x000000ff
        /*0188*/ 	.word	0x00000030
        /*018c*/ 	.short	0x0100
        /*018e*/ 	.byte	0x08
	.zero		1


	//   ....[13]....
        /*0190*/ 	.word	0x00000330
        /*0194*/ 	.word	0x000000ff
        /*0198*/ 	.word	0x000001c0
        /*019c*/ 	.short	0x0100
        /*019e*/ 	.byte	0x08
	.zero		1


	//   ....[14]....
        /*01a0*/ 	.word	0x00000340
        /*01a4*/ 	.word	0x000000ff
        /*01a8*/ 	.word	0x00000038
        /*01ac*/ 	.short	0x0100
        /*01ae*/ 	.byte	0x08
	.zero		1


	//   ....[15]....
        /*01b0*/ 	.word	0x00000350
        /*01b4*/ 	.word	0x000000ff
        /*01b8*/ 	.word	0x000001c8
        /*01bc*/ 	.short	0x0100
        /*01be*/ 	.byte	0x08
	.zero		1


	//   ....[16]....
        /*01c0*/ 	.word	0x00000360
        /*01c4*/ 	.word	0x000000ff
        /*01c8*/ 	.word	0x00000040
        /*01cc*/ 	.short	0x0100
        /*01ce*/ 	.byte	0x08
	.zero		1


	//   ....[17]....
        /*01d0*/ 	.word	0x00000370
        /*01d4*/ 	.word	0x000000ff
        /*01d8*/ 	.word	0x000001d0
        /*01dc*/ 	.short	0x0100
        /*01de*/ 	.byte	0x08
	.zero		1


	//   ....[18]....
        /*01e0*/ 	.word	0x00000380
        /*01e4*/ 	.word	0x000000ff
        /*01e8*/ 	.word	0x00000048
        /*01ec*/ 	.short	0x0100
        /*01ee*/ 	.byte	0x08
	.zero		1


	//   ....[19]....
        /*01f0*/ 	.word	0x00000390
        /*01f4*/ 	.word	0x000000ff
        /*01f8*/ 	.word	0x000001d8
        /*01fc*/ 	.short	0x0100
        /*01fe*/ 	.byte	0x08
	.zero		1


	//   ....[20]....
        /*0200*/ 	.word	0x000003a0
        /*0204*/ 	.word	0x000000ff
        /*0208*/ 	.word	0x00000050
        /*020c*/ 	.short	0x0100
        /*020e*/ 	.byte	0x08
	.zero		1


	//   ....[21]....
        /*0210*/ 	.word	0x000003b0
        /*0214*/ 	.word	0x000000ff
        /*0218*/ 	.word	0x000001e0
        /*021c*/ 	.short	0x0100
        /*021e*/ 	.byte	0x08
	.zero		1


	//   ....[22]....
        /*0220*/ 	.word	0x000003c0
        /*0224*/ 	.word	0x000000ff
        /*0228*/ 	.word	0x00000058
        /*022c*/ 	.short	0x0100
        /*022e*/ 	.byte	0x08
	.zero		1


	//   ....[23]....
        /*0230*/ 	.word	0x000003d0
        /*0234*/ 	.word	0x000000ff
        /*0238*/ 	.word	0x000001e8
        /*023c*/ 	.short	0x0100
        /*023e*/ 	.byte	0x08
	.zero		1


	//   ....[24]....
        /*0240*/ 	.word	0x000003e0
        /*0244*/ 	.word	0x000000ff
        /*0248*/ 	.word	0x00000060
        /*024c*/ 	.short	0x0100
        /*024e*/ 	.byte	0x08
	.zero		1


	//   ....[25]....
        /*0250*/ 	.word	0x000003f0
        /*0254*/ 	.word	0x000000ff
        /*0258*/ 	.word	0x000001f0
        /*025c*/ 	.short	0x0100
        /*025e*/ 	.byte	0x08
	.zero		1


	//   ....[26]....
        /*0260*/ 	.word	0x00000400
        /*0264*/ 	.word	0x000000ff
        /*0268*/ 	.word	0x00000068
        /*026c*/ 	.short	0x0100
        /*026e*/ 	.byte	0x08
	.zero		1


	//   ....[27]....
        /*0270*/ 	.word	0x00000410
        /*0274*/ 	.word	0x000000ff
        /*0278*/ 	.word	0x000001f8
        /*027c*/ 	.short	0x0100
        /*027e*/ 	.byte	0x08
	.zero		1


	//   ....[28]....
        /*0280*/ 	.word	0x00000420
        /*0284*/ 	.word	0x000000ff
        /*0288*/ 	.word	0x00000070
        /*028c*/ 	.short	0x0100
        /*028e*/ 	.byte	0x08
	.zero		1


	//   ....[29]....
        /*0290*/ 	.word	0x00000430
        /*0294*/ 	.word	0x000000ff
        /*0298*/ 	.word	0x00000200
        /*029c*/ 	.short	0x0100
        /*029e*/ 	.byte	0x08
	.zero		1


	//   ....[30]....
        /*02a0*/ 	.word	0x00000440
        /*02a4*/ 	.word	0x000000ff
        /*02a8*/ 	.word	0x00000078
        /*02ac*/ 	.short	0x0100
        /*02ae*/ 	.byte	0x08
	.zero		1


	//   ....[31]....
        /*02b0*/ 	.word	0x00000450
        /*02b4*/ 	.word	0x000000ff
        /*02b8*/ 	.word	0x00000208
        /*02bc*/ 	.short	0x0100
        /*02be*/ 	.byte	0x08
	.zero		1


	//   ....[32]....
        /*02c0*/ 	.word	0x00000460
        /*02c4*/ 	.word	0x000000ff
        /*02c8*/ 	.word	0x00000080
        /*02cc*/ 	.short	0x0100
        /*02ce*/ 	.byte	0x08
	.zero		1


	//   ....[33]....
        /*02d0*/ 	.word	0x00000470
        /*02d4*/ 	.word	0x000000ff
        /*02d8*/ 	.word	0x00000210
        /*02dc*/ 	.short	0x0100
        /*02de*/ 	.byte	0x08
	.zero		1


	//   ....[34]....
        /*02e0*/ 	.word	0x00000480
        /*02e4*/ 	.word	0x000000ff
        /*02e8*/ 	.word	0x00000088
        /*02ec*/ 	.short	0x0100
        /*02ee*/ 	.byte	0x08
	.zero		1


	//   ....[35]....
        /*02f0*/ 	.word	0x00000490
        /*02f4*/ 	.word	0x000000ff
        /*02f8*/ 	.word	0x00000218
        /*02fc*/ 	.short	0x0100
        /*02fe*/ 	.byte	0x08
	.zero		1


	//   ....[36]....
        /*0300*/ 	.word	0x000004a0
        /*0304*/ 	.word	0x000000ff
        /*0308*/ 	.word	0x00000090
        /*030c*/ 	.short	0x0100
        /*030e*/ 	.byte	0x08
	.zero		1


	//   ....[37]....
        /*0310*/ 	.word	0x000004b0
        /*0314*/ 	.word	0x000000ff
        /*0318*/ 	.word	0x00000220
        /*031c*/ 	.short	0x0100
        /*031e*/ 	.byte	0x08
	.zero		1


	//   ....[38]....
        /*0320*/ 	.word	0x000004c0
        /*0324*/ 	.word	0x000000ff
        /*0328*/ 	.word	0x00000098
        /*032c*/ 	.short	0x0100
        /*032e*/ 	.byte	0x08
	.zero		1


	//   ....[39]....
        /*0330*/ 	.word	0x000004d0
        /*0334*/ 	.word	0x000000ff
        /*0338*/ 	.word	0x00000228
        /*033c*/ 	.short	0x0100
        /*033e*/ 	.byte	0x08
	.zero		1


	//   ....[40]....
        /*0340*/ 	.word	0x000004e0
        /*0344*/ 	.word	0x000000ff
        /*0348*/ 	.word	0x000000a0
        /*034c*/ 	.short	0x0100
        /*034e*/ 	.byte	0x08
	.zero		1


	//   ....[41]....
        /*0350*/ 	.word	0x000004f0
        /*0354*/ 	.word	0x000000ff
        /*0358*/ 	.word	0x00000230
        /*035c*/ 	.short	0x0100
        /*035e*/ 	.byte	0x08
	.zero		1


	//   ....[42]....
        /*0360*/ 	.word	0x00000500
        /*0364*/ 	.word	0x000000ff
        /*0368*/ 	.word	0x000000a8
        /*036c*/ 	.short	0x0100
        /*036e*/ 	.byte	0x08
	.zero		1


	//   ....[43]....
        /*0370*/ 	.word	0x00000510
        /*0374*/ 	.word	0x000000ff
        /*0378*/ 	.word	0x00000238
        /*037c*/ 	.short	0x0100
        /*037e*/ 	.byte	0x08
	.zero		1


	//   ....[44]....
        /*0380*/ 	.word	0x00000520
        /*0384*/ 	.word	0x000000ff
        /*0388*/ 	.word	0x000000b0
        /*038c*/ 	.short	0x0100
        /*038e*/ 	.byte	0x08
	.zero		1


	//   ....[45]....
        /*0390*/ 	.word	0x00000530
        /*0394*/ 	.word	0x000000ff
        /*0398*/ 	.word	0x00000240
        /*039c*/ 	.short	0x0100
        /*039e*/ 	.byte	0x08
	.zero		1


	//   ....[46]....
        /*03a0*/ 	.word	0x00000540
        /*03a4*/ 	.word	0x000000ff
        /*03a8*/ 	.word	0x000000b8
        /*03ac*/ 	.short	0x0100
        /*03ae*/ 	.byte	0x08
	.zero		1


	//   ....[47]....
        /*03b0*/ 	.word	0x00000550
        /*03b4*/ 	.word	0x000000ff
        /*03b8*/ 	.word	0x00000248
        /*03bc*/ 	.short	0x0100
        /*03be*/ 	.byte	0x08
	.zero		1


	//   ....[48]....
        /*03c0*/ 	.word	0x00000560
        /*03c4*/ 	.word	0x000000ff
        /*03c8*/ 	.word	0x000000c0
        /*03cc*/ 	.short	0x0100
        /*03ce*/ 	.byte	0x08
	.zero		1


	//   ....[49]....
        /*03d0*/ 	.word	0x00000570
        /*03d4*/ 	.word	0x000000ff
        /*03d8*/ 	.word	0x00000250
        /*03dc*/ 	.short	0x0100
        /*03de*/ 	.byte	0x08
	.zero		1


	//   ....[50]....
        /*03e0*/ 	.word	0x00000580
        /*03e4*/ 	.word	0x000000ff
        /*03e8*/ 	.word	0x000000c8
        /*03ec*/ 	.short	0x0100
        /*03ee*/ 	.byte	0x08
	.zero		1


	//   ....[51]....
        /*03f0*/ 	.word	0x00000590
        /*03f4*/ 	.word	0x000000ff
        /*03f8*/ 	.word	0x00000258
        /*03fc*/ 	.short	0x0100
        /*03fe*/ 	.byte	0x08
	.zero		1


	//   ....[52]....
        /*0400*/ 	.word	0x000005a0
        /*0404*/ 	.word	0x000000ff
        /*0408*/ 	.word	0x000000d0
        /*040c*/ 	.short	0x0100
        /*040e*/ 	.byte	0x08
	.zero		1


	//   ....[53]....
        /*0410*/ 	.word	0x000005b0
        /*0414*/ 	.word	0x000000ff
        /*0418*/ 	.word	0x00000260
        /*041c*/ 	.short	0x0100
        /*041e*/ 	.byte	0x08
	.zero		1


	//   ....[54]....
        /*0420*/ 	.word	0x000005c0
        /*0424*/ 	.word	0x000000ff
        /*0428*/ 	.word	0x000000d8
        /*042c*/ 	.short	0x0100
        /*042e*/ 	.byte	0x08
	.zero		1


	//   ....[55]....
        /*0430*/ 	.word	0x000005d0
        /*0434*/ 	.word	0x000000ff
        /*0438*/ 	.word	0x00000268
        /*043c*/ 	.short	0x0100
        /*043e*/ 	.byte	0x08
	.zero		1


	//   ....[56]....
        /*0440*/ 	.word	0x000005e0
        /*0444*/ 	.word	0x000000ff
        /*0448*/ 	.word	0x000000e0
        /*044c*/ 	.short	0x0100
        /*044e*/ 	.byte	0x08
	.zero		1


	//   ....[57]....
        /*0450*/ 	.word	0x000005f0
        /*0454*/ 	.word	0x000000ff
        /*0458*/ 	.word	0x00000270
        /*045c*/ 	.short	0x0100
        /*045e*/ 	.byte	0x08
	.zero		1


	//   ....[58]....
        /*0460*/ 	.word	0x00000600
        /*0464*/ 	.word	0x000000ff
        /*0468*/ 	.word	0x000000e8
        /*046c*/ 	.short	0x0100
        /*046e*/ 	.byte	0x08
	.zero		1


	//   ....[59]....
        /*0470*/ 	.word	0x00000610
        /*0474*/ 	.word	0x000000ff
        /*0478*/ 	.word	0x00000278
        /*047c*/ 	.short	0x0100
        /*047e*/ 	.byte	0x08
	.zero		1


	//   ....[60]....
        /*0480*/ 	.word	0x00000620
        /*0484*/ 	.word	0x000000ff
        /*0488*/ 	.word	0x000000f0
        /*048c*/ 	.short	0x0100
        /*048e*/ 	.byte	0x08
	.zero		1


	//   ....[61]....
        /*0490*/ 	.word	0x00000630
        /*0494*/ 	.word	0x000000ff
        /*0498*/ 	.word	0x00000280
        /*049c*/ 	.short	0x0100
        /*049e*/ 	.byte	0x08
	.zero		1


	//   ....[62]....
        /*04a0*/ 	.word	0x00000640
        /*04a4*/ 	.word	0x000000ff
        /*04a8*/ 	.word	0x000000f8
        /*04ac*/ 	.short	0x0100
        /*04ae*/ 	.byte	0x08
	.zero		1


	//   ....[63]....
        /*04b0*/ 	.word	0x00000650
        /*04b4*/ 	.word	0x000000ff
        /*04b8*/ 	.word	0x00000288
        /*04bc*/ 	.short	0x0100
        /*04be*/ 	.byte	0x08
	.zero		1


	//   ....[64]....
        /*04c0*/ 	.word	0x00000660
        /*04c4*/ 	.word	0x000000ff
        /*04c8*/ 	.word	0x00000100
        /*04cc*/ 	.short	0x0100
        /*04ce*/ 	.byte	0x08
	.zero		1


	//   ....[65]....
        /*04d0*/ 	.word	0x00000670
        /*04d4*/ 	.word	0x000000ff
        /*04d8*/ 	.word	0x00000290
        /*04dc*/ 	.short	0x0100
        /*04de*/ 	.byte	0x08
	.zero		1


	//   ....[66]....
        /*04e0*/ 	.word	0x00000680
        /*04e4*/ 	.word	0x000000ff
        /*04e8*/ 	.word	0x00000108
        /*04ec*/ 	.short	0x0100
        /*04ee*/ 	.byte	0x08
	.zero		1


	//   ....[67]....
        /*04f0*/ 	.word	0x00000690
        /*04f4*/ 	.word	0x000000ff
        /*04f8*/ 	.word	0x00000298
        /*04fc*/ 	.short	0x0100
        /*04fe*/ 	.byte	0x08
	.zero		1


	//   ....[68]....
        /*0500*/ 	.word	0x000006a0
        /*0504*/ 	.word	0x000000ff
        /*0508*/ 	.word	0x00000110
        /*050c*/ 	.short	0x0100
        /*050e*/ 	.byte	0x08
	.zero		1


	//   ....[69]....
        /*0510*/ 	.word	0x000006b0
        /*0514*/ 	.word	0x000000ff
        /*0518*/ 	.word	0x000002a0
        /*051c*/ 	.short	0x0100
        /*051e*/ 	.byte	0x08
	.zero		1


	//   ....[70]....
        /*0520*/ 	.word	0x000006c0
        /*0524*/ 	.word	0x000000ff
        /*0528*/ 	.word	0x00000118
        /*052c*/ 	.short	0x0100
        /*052e*/ 	.byte	0x08
	.zero		1


	//   ....[71]....
        /*0530*/ 	.word	0x000006d0
        /*0534*/ 	.word	0x000000ff
        /*0538*/ 	.word	0x000002a8
        /*053c*/ 	.short	0x0100
        /*053e*/ 	.byte	0x08
	.zero		1


	//   ....[72]....
        /*0540*/ 	.word	0x000006e0
        /*0544*/ 	.word	0x000000ff
        /*0548*/ 	.word	0x00000120
        /*054c*/ 	.short	0x0100
        /*054e*/ 	.byte	0x08
	.zero		1


	//   ....[73]....
        /*0550*/ 	.word	0x000006f0
        /*0554*/ 	.word	0x000000ff
        /*0558*/ 	.word	0x000002b0
        /*055c*/ 	.short	0x0100
        /*055e*/ 	.byte	0x08
	.zero		1


	//   ....[74]....
        /*0560*/ 	.word	0x00000700
        /*0564*/ 	.word	0x000000ff
        /*0568*/ 	.word	0x00000128
        /*056c*/ 	.short	0x0100
        /*056e*/ 	.byte	0x08
	.zero		1


	//   ....[75]....
        /*0570*/ 	.word	0x00000710
        /*0574*/ 	.word	0x000000ff
        /*0578*/ 	.word	0x000002b8
        /*057c*/ 	.short	0x0100
        /*057e*/ 	.byte	0x08
	.zero		1


	//   ....[76]....
        /*0580*/ 	.word	0x00000720
        /*0584*/ 	.word	0x000000ff
        /*0588*/ 	.word	0x00000130
        /*058c*/ 	.short	0x0100
        /*058e*/ 	.byte	0x08
	.zero		1


	//   ....[77]....
        /*0590*/ 	.word	0x00000730
        /*0594*/ 	.word	0x000000ff
        /*0598*/ 	.word	0x000002c0
        /*059c*/ 	.short	0x0100
        /*059e*/ 	.byte	0x08
	.zero		1


	//   ....[78]....
        /*05a0*/ 	.word	0x00000740
        /*05a4*/ 	.word	0x000000ff
        /*05a8*/ 	.word	0x00000138
        /*05ac*/ 	.short	0x0100
        /*05ae*/ 	.byte	0x08
	.zero		1


	//   ....[79]....
        /*05b0*/ 	.word	0x00000750
        /*05b4*/ 	.word	0x000000ff
        /*05b8*/ 	.word	0x000002c8
        /*05bc*/ 	.short	0x0100
        /*05be*/ 	.byte	0x08
	.zero		1


	//   ....[80]....
        /*05c0*/ 	.word	0x00000760
        /*05c4*/ 	.word	0x000000ff
        /*05c8*/ 	.word	0x00000140
        /*05cc*/ 	.short	0x0100
        /*05ce*/ 	.byte	0x08
	.zero		1


	//   ....[81]....
        /*05d0*/ 	.word	0x00000770
        /*05d4*/ 	.word	0x000000ff
        /*05d8*/ 	.word	0x000002d0
        /*05dc*/ 	.short	0x0100
        /*05de*/ 	.byte	0x08
	.zero		1


	//   ....[82]....
        /*05e0*/ 	.word	0x00000780
        /*05e4*/ 	.word	0x000000ff
        /*05e8*/ 	.word	0x00000148
        /*05ec*/ 	.short	0x0100
        /*05ee*/ 	.byte	0x08
	.zero		1


	//   ....[83]....
        /*05f0*/ 	.word	0x00000790
        /*05f4*/ 	.word	0x000000ff
        /*05f8*/ 	.word	0x000002d8
        /*05fc*/ 	.short	0x0100
        /*05fe*/ 	.byte	0x08
	.zero		1


	//   ....[84]....
        /*0600*/ 	.word	0x000007a0
        /*0604*/ 	.word	0x000000ff
        /*0608*/ 	.word	0x00000150
        /*060c*/ 	.short	0x0100
        /*060e*/ 	.byte	0x08
	.zero		1


	//   ....[85]....
        /*0610*/ 	.word	0x000007b0
        /*0614*/ 	.word	0x000000ff
        /*0618*/ 	.word	0x000002e0
        /*061c*/ 	.short	0x0100
        /*061e*/ 	.byte	0x08
	.zero		1


	//   ....[86]....
        /*0620*/ 	.word	0x000007c0
        /*0624*/ 	.word	0x000000ff
        /*0628*/ 	.word	0x00000158
        /*062c*/ 	.short	0x0100
        /*062e*/ 	.byte	0x08
	.zero		1


	//   ....[87]....
        /*0630*/ 	.word	0x000007d0
        /*0634*/ 	.word	0x000000ff
        /*0638*/ 	.word	0x000002e8
        /*063c*/ 	.short	0x0100
        /*063e*/ 	.byte	0x08
	.zero		1


	//   ....[88]....
        /*0640*/ 	.word	0x000007e0
        /*0644*/ 	.word	0x000000ff
        /*0648*/ 	.word	0x00000160
        /*064c*/ 	.short	0x0100
        /*064e*/ 	.byte	0x08
	.zero		1


	//   ....[89]....
        /*0650*/ 	.word	0x000007f0
        /*0654*/ 	.word	0x000000ff
        /*0658*/ 	.word	0x000002f0
        /*065c*/ 	.short	0x0100
        /*065e*/ 	.byte	0x08
	.zero		1


	//   ....[90]....
        /*0660*/ 	.word	0x00000800
        /*0664*/ 	.word	0x000000ff
        /*0668*/ 	.word	0x00000168
        /*066c*/ 	.short	0x0100
        /*066e*/ 	.byte	0x08
	.zero		1


	//   ....[91]....
        /*0670*/ 	.word	0x00000810
        /*0674*/ 	.word	0x000000ff
        /*0678*/ 	.word	0x000002f8
        /*067c*/ 	.short	0x0100
        /*067e*/ 	.byte	0x08
	.zero		1


	//   ....[92]....
        /*0680*/ 	.word	0x00000820
        /*0684*/ 	.word	0x000000ff
        /*0688*/ 	.word	0x00000170
        /*068c*/ 	.short	0x0100
        /*068e*/ 	.byte	0x08
	.zero		1


	//   ....[93]....
        /*0690*/ 	.word	0x00000830
        /*0694*/ 	.word	0x000000ff
        /*0698*/ 	.word	0x00000300
        /*069c*/ 	.short	0x0100
        /*069e*/ 	.byte	0x08
	.zero		1


	//   ....[94]....
        /*06a0*/ 	.word	0x00000840
        /*06a4*/ 	.word	0x000000ff
        /*06a8*/ 	.word	0x00000178
        /*06ac*/ 	.short	0x0100
        /*06ae*/ 	.byte	0x08
	.zero		1


	//   ....[95]....
        /*06b0*/ 	.word	0x00000850
        /*06b4*/ 	.word	0x000000ff
        /*06b8*/ 	.word	0x00000308
        /*06bc*/ 	.short	0x0100
        /*06be*/ 	.byte	0x08
	.zero		1


	//   ....[96]....
        /*06c0*/ 	.word	0x00000860
        /*06c4*/ 	.word	0x000000ff
        /*06c8*/ 	.word	0x00000180
        /*06cc*/ 	.short	0x0100
        /*06ce*/ 	.byte	0x08
	.zero		1


	//   ....[97]....
        /*06d0*/ 	.word	0x00000870
        /*06d4*/ 	.word	0x000000ff
        /*06d8*/ 	.word	0x00000310
        /*06dc*/ 	.short	0x0100
        /*06de*/ 	.byte	0x08
	.zero		1


	//   ....[98]....
        /*06e0*/ 	.word	0x00000880
        /*06e4*/ 	.word	0x000000ff
        /*06e8*/ 	.word	0x00000188
        /*06ec*/ 	.short	0x0100
        /*06ee*/ 	.byte	0x08
	.zero		1


	//   ....[99]....
        /*06f0*/ 	.word	0x00000890
        /*06f4*/ 	.word	0x000000ff
        /*06f8*/ 	.word	0x00000318
        /*06fc*/ 	.short	0x0100
        /*06fe*/ 	.byte	0x08
	.zero		1


	//   ....[100]....
        /*0700*/ 	.word	0x00000bb0
        /*0704*/ 	.word	0x000000ff
        /*0708*/ 	.word	0x00000350
        /*070c*/ 	.short	0x0100
        /*070e*/ 	.byte	0x08
	.zero		1


	//   ....[101]....
        /*0710*/ 	.word	0x00000c20
        /*0714*/ 	.word	0x000000ff
        /*0718*/ 	.word	0x00000358
        /*071c*/ 	.short	0x0100
        /*071e*/ 	.byte	0x08
	.zero		1


	//   ....[102]....
        /*0720*/ 	.word	0x00000c40
        /*0724*/ 	.word	0x000000ff
        /*0728*/ 	.word	0x00000330
        /*072c*/ 	.short	0x0100
        /*072e*/ 	.byte	0x09
	.zero		1


	//   ....[103]....
        /*0730*/ 	.word	0x00000c50
        /*0734*/ 	.word	0x000000ff
        /*0738*/ 	.word	0x00000338
        /*073c*/ 	.short	0x0100
        /*073e*/ 	.byte	0x09
	.zero		1


	//   ....[104]....
        /*0740*/ 	.word	0x00000c60
        /*0744*/ 	.word	0x000000ff
        /*0748*/ 	.word	0x00000340
        /*074c*/ 	.short	0x0100
        /*074e*/ 	.byte	0x09
	.zero		1


	//   ....[105]....
        /*0750*/ 	.word	0x00000c70
        /*0754*/ 	.word	0x000000ff
        /*0758*/ 	.word	0x00000348
        /*075c*/ 	.short	0x0100
        /*075e*/ 	.byte	0x09
	.zero		1


	//   ....[106]....
        /*0760*/ 	.word	0x00001ba0
        /*0764*/ 	.word	0x000000ff
        /*0768*/ 	.word	0xfffffff8
        /*076c*/ 	.short	0x010a
        /*076e*/ 	.byte	0x2b
	.zero		1


	//   ....[107]....
        /*0770*/ 	.word	0x00001d60
        /*0774*/ 	.word	0x00000003
        /*0778*/ 	.word	0x00000000
        /*077c*/ 	.short	0x010a
        /*077e*/ 	.byte	0x3f
	.zero		1


	//   ....[108]....
        /*0780*/ 	.word	0x00001da0
        /*0784*/ 	.word	0x00000003
        /*0788*/ 	.word	0x00000000
        /*078c*/ 	.short	0x010a
        /*078e*/ 	.byte	0x3f
	.zero		1


	//   ....[109]....
        /*0790*/ 	.word	0x000020c0
        /*0794*/ 	.word	0x000000ff
        /*0798*/ 	.word	0x00000000
        /*079c*/ 	.short	0x010a
        /*079e*/ 	.byte	0x04
	.zero		1


	//   ....[110]....
        /*07a0*/ 	.word	0x00002100
        /*07a4*/ 	.word	0x000000ff
        /*07a8*/ 	.word	0x00000000
        /*07ac*/ 	.short	0x010a
        /*07ae*/ 	.byte	0x04
	.zero		1


	//   ....[111]....
        /*07b0*/ 	.word	0x00002380
        /*07b4*/ 	.word	0x000000ff
        /*07b8*/ 	.word	0x00000000
        /*07bc*/ 	.short	0x0101
        /*07be*/ 	.byte	0x04
	.zero		1


	//   ....[112]....
        /*07c0*/ 	.word	0x00002480
        /*07c4*/ 	.word	0x00000003
        /*07c8*/ 	.word	0x00000000
        /*07cc*/ 	.short	0x0101
        /*07ce*/ 	.byte	0x30
	.zero		1


	//   ....[113]....
        /*07d0*/ 	.word	0x00002550
        /*07d4*/ 	.word	0x000000ff
        /*07d8*/ 	.word	0x00000000
        /*07dc*/ 	.short	0x0101
        /*07de*/ 	.byte	0x06
	.zero		1


	//   ....[114]....
        /*07e0*/ 	.word	0x000025c0
        /*07e4*/ 	.word	0x000000ff
        /*07e8*/ 	.word	0x00000008
        /*07ec*/ 	.short	0x010a
        /*07ee*/ 	.byte	0x2b
	.zero		1


	//   ....[115]....
        /*07f0*/ 	.word	0x00005090
        /*07f4*/ 	.word	0x00000000
        /*07f8*/ 	.word	0x00000000
        /*07fc*/ 	.short	0x0101
        /*07fe*/ 	.byte	0x30
	.zero		1


	//   ....[116]....
        /*0800*/ 	.word	0x00005980
        /*0804*/ 	.word	0x0000000b
        /*0808*/ 	.word	0x00000190
        /*080c*/ 	.short	0x010a
        /*080e*/ 	.byte	0x3f
	.zero		1


	//   ....[117]....
        /*0810*/ 	.word	0x00005d40
        /*0814*/ 	.word	0x00000006
        /*0818*/ 	.word	0x00000358
        /*081c*/ 	.short	0x0101
        /*081e*/ 	.byte	0x3f
	.zero		1


	//   ....[118]....
        /*0820*/ 	.word	0x00006460
        /*0824*/ 	.word	0x00000007
        /*0828*/ 	.word	0x00000000
        /*082c*/ 	.short	0x010a
        /*082e*/ 	.byte	0x3f
	.zero		1


	//   ....[119]....
        /*0830*/ 	.word	0x000064e0
        /*0834*/ 	.word	0x00000006
        /*0838*/ 	.word	0x00000000
        /*083c*/ 	.short	0x010a
        /*083e*/ 	.byte	0x3f
	.zero		1


	//   ....[120]....
        /*0840*/ 	.word	0x00006570
        /*0844*/ 	.word	0x00000007
        /*0848*/ 	.word	0x00000000
        /*084c*/ 	.short	0x010a
        /*084e*/ 	.byte	0x3f
	.zero		1


	//   ....[121]....
        /*0850*/ 	.word	0x00006600
        /*0854*/ 	.word	0x00000006
        /*0858*/ 	.word	0x00000000
        /*085c*/ 	.short	0x010a
        /*085e*/ 	.byte	0x3f
	.zero		1


	//   ....[122]....
        /*0860*/ 	.word	0x00006690
        /*0864*/ 	.word	0x00000007
        /*0868*/ 	.word	0x00000000
        /*086c*/ 	.short	0x010a
        /*086e*/ 	.byte	0x3f
	.zero		1


	//   ....[123]....
        /*0870*/ 	.word	0x00006720
        /*0874*/ 	.word	0x00000006
        /*0878*/ 	.word	0x00000000
        /*087c*/ 	.short	0x010a
        /*087e*/ 	.byte	0x3f
	.zero		1


	//   ....[124]....
        /*0880*/ 	.word	0x000067b0
        /*0884*/ 	.word	0x00000007
        /*0888*/ 	.word	0x00000000
        /*088c*/ 	.short	0x010a
        /*088e*/ 	.byte	0x3f
	.zero		1


	//   ....[125]....
        /*0890*/ 	.word	0x00006840
        /*0894*/ 	.word	0x00000006
        /*0898*/ 	.word	0x00000000
        /*089c*/ 	.short	0x010a
        /*089e*/ 	.byte	0x3f
	.zero		1


	//   ....[126]....
        /*08a0*/ 	.word	0x000068d0
        /*08a4*/ 	.word	0x00000007
        /*08a8*/ 	.word	0x00000000
        /*08ac*/ 	.short	0x010a
        /*08ae*/ 	.byte	0x3f
	.zero		1


	//   ....[127]....
        /*08b0*/ 	.word	0x00006960
        /*08b4*/ 	.word	0x00000006
        /*08b8*/ 	.word	0x00000000
        /*08bc*/ 	.short	0x010a
        /*08be*/ 	.byte	0x3f
	.zero		1


	//   ....[128]....
        /*08c0*/ 	.word	0x000069f0
        /*08c4*/ 	.word	0x00000007
        /*08c8*/ 	.word	0x00000000
        /*08cc*/ 	.short	0x010a
        /*08ce*/ 	.byte	0x3f
	.zero		1


	//   ....[129]....
        /*08d0*/ 	.word	0x00006a80
        /*08d4*/ 	.word	0x00000006
        /*08d8*/ 	.word	0x00000000
        /*08dc*/ 	.short	0x010a
        /*08de*/ 	.byte	0x3f
	.zero		1


	//   ....[130]....
        /*08e0*/ 	.word	0x00006b10
        /*08e4*/ 	.word	0x00000007
        /*08e8*/ 	.word	0x00000000
        /*08ec*/ 	.short	0x010a
        /*08ee*/ 	.byte	0x3f
	.zero		1


	//   ....[131]....
        /*08f0*/ 	.word	0x00006ba0
        /*08f4*/ 	.word	0x00000006
        /*08f8*/ 	.word	0x00000000
        /*08fc*/ 	.short	0x010a
        /*08fe*/ 	.byte	0x3f
	.zero		1


	//   ....[132]....
        /*0900*/ 	.word	0x00006c30
        /*0904*/ 	.word	0x00000007
        /*0908*/ 	.word	0x00000000
        /*090c*/ 	.short	0x010a
        /*090e*/ 	.byte	0x3f
	.zero		1


	//   ....[133]....
        /*0910*/ 	.word	0x00006cc0
        /*0914*/ 	.word	0x00000006
        /*0918*/ 	.word	0x00000000
        /*091c*/ 	.short	0x010a
        /*091e*/ 	.byte	0x3f
	.zero		1


	//   ....[134]....
        /*0920*/ 	.word	0x00006d50
        /*0924*/ 	.word	0x00000007
        /*0928*/ 	.word	0x00000000
        /*092c*/ 	.short	0x010a
        /*092e*/ 	.byte	0x3f
	.zero		1


	//   ....[135]....
        /*0930*/ 	.word	0x00006de0
        /*0934*/ 	.word	0x00000006
        /*0938*/ 	.word	0x00000000
        /*093c*/ 	.short	0x010a
        /*093e*/ 	.byte	0x3f
	.zero		1


	//   ....[136]....
        /*0940*/ 	.word	0x00006e70
        /*0944*/ 	.word	0x00000007
        /*0948*/ 	.word	0x00000000
        /*094c*/ 	.short	0x010a
        /*094e*/ 	.byte	0x3f
	.zero		1


	//   ....[137]....
        /*0950*/ 	.word	0x00006f00
        /*0954*/ 	.word	0x00000006
        /*0958*/ 	.word	0x00000000
        /*095c*/ 	.short	0x010a
        /*095e*/ 	.byte	0x3f
	.zero		1


	//   ....[138]....
        /*0960*/ 	.word	0x00006f90
        /*0964*/ 	.word	0x00000007
        /*0968*/ 	.word	0x00000000
        /*096c*/ 	.short	0x010a
        /*096e*/ 	.byte	0x3f
	.zero		1


	//   ....[139]....
        /*0970*/ 	.word	0x00007020
        /*0974*/ 	.word	0x00000006
        /*0978*/ 	.word	0x00000000
        /*097c*/ 	.short	0x010a
        /*097e*/ 	.byte	0x3f
	.zero		1


	//   ....[140]....
        /*0980*/ 	.word	0x000070b0
        /*0984*/ 	.word	0x00000007
        /*0988*/ 	.word	0x00000000
        /*098c*/ 	.short	0x010a
        /*098e*/ 	.byte	0x3f
	.zero		1


	//   ....[141]....
        /*0990*/ 	.word	0x00007140
        /*0994*/ 	.word	0x00000006
        /*0998*/ 	.word	0x00000000
        /*099c*/ 	.short	0x010a
        /*099e*/ 	.byte	0x3f
	.zero		1


	//   ....[142]....
        /*09a0*/ 	.word	0x000071d0
        /*09a4*/ 	.word	0x00000007
        /*09a8*/ 	.word	0x00000000
        /*09ac*/ 	.short	0x010a
        /*09ae*/ 	.byte	0x3f
	.zero		1


	//   ....[143]....
        /*09b0*/ 	.word	0x00007260
        /*09b4*/ 	.word	0x00000006
        /*09b8*/ 	.word	0x00000000
        /*09bc*/ 	.short	0x010a
        /*09be*/ 	.byte	0x3f
	.zero		1


	//   ....[144]....
        /*09c0*/ 	.word	0x000072f0
        /*09c4*/ 	.word	0x00000007
        /*09c8*/ 	.word	0x00000000
        /*09cc*/ 	.short	0x010a
        /*09ce*/ 	.byte	0x3f
	.zero		1


	//   ....[145]....
        /*09d0*/ 	.word	0x00007380
        /*09d4*/ 	.word	0x00000006
        /*09d8*/ 	.word	0x00000000
        /*09dc*/ 	.short	0x010a
        /*09de*/ 	.byte	0x3f
	.zero		1


	//   ....[146]....
        /*09e0*/ 	.word	0x00007410
        /*09e4*/ 	.word	0x00000007
        /*09e8*/ 	.word	0x00000000
        /*09ec*/ 	.short	0x010a
        /*09ee*/ 	.byte	0x3f
	.zero		1


	//   ....[147]....
        /*09f0*/ 	.word	0x000074a0
        /*09f4*/ 	.word	0x00000006
        /*09f8*/ 	.word	0x00000000
        /*09fc*/ 	.short	0x010a
        /*09fe*/ 	.byte	0x3f
	.zero		1


	//   ....[148]....
        /*0a00*/ 	.word	0x00007530
        /*0a04*/ 	.word	0x00000007
        /*0a08*/ 	.word	0x00000000
        /*0a0c*/ 	.short	0x010a
        /*0a0e*/ 	.byte	0x3f
	.zero		1


	//   ....[149]....
        /*0a10*/ 	.word	0x000075c0
        /*0a14*/ 	.word	0x00000006
        /*0a18*/ 	.word	0x00000000
        /*0a1c*/ 	.short	0x010a
        /*0a1e*/ 	.byte	0x3f
	.zero		1


	//   ....[150]....
        /*0a20*/ 	.word	0x00007650
        /*0a24*/ 	.word	0x00000007
        /*0a28*/ 	.word	0x00000000
        /*0a2c*/ 	.short	0x010a
        /*0a2e*/ 	.byte	0x3f
	.zero		1


	//   ....[151]....
        /*0a30*/ 	.word	0x000076e0
        /*0a34*/ 	.word	0x00000006
        /*0a38*/ 	.word	0x00000000
        /*0a3c*/ 	.short	0x010a
        /*0a3e*/ 	.byte	0x3f
	.zero		1


	//   ....[152]....
        /*0a40*/ 	.word	0x00007770
        /*0a44*/ 	.word	0x00000007
        /*0a48*/ 	.word	0x00000000
        /*0a4c*/ 	.short	0x010a
        /*0a4e*/ 	.byte	0x3f
	.zero		1


	//   ....[153]....
        /*0a50*/ 	.word	0x00007800
        /*0a54*/ 	.word	0x00000006
        /*0a58*/ 	.word	0x00000000
        /*0a5c*/ 	.short	0x010a
        /*0a5e*/ 	.byte	0x3f
	.zero		1


	//   ....[154]....
        /*0a60*/ 	.word	0x00007890
        /*0a64*/ 	.word	0x00000007
        /*0a68*/ 	.word	0x00000000
        /*0a6c*/ 	.short	0x010a
        /*0a6e*/ 	.byte	0x3f
	.zero		1


	//   ....[155]....
        /*0a70*/ 	.word	0x00007920
        /*0a74*/ 	.word	0x00000006
        /*0a78*/ 	.word	0x00000000
        /*0a7c*/ 	.short	0x010a
        /*0a7e*/ 	.byte	0x3f
	.zero		1


	//   ....[156]....
        /*0a80*/ 	.word	0x000079b0
        /*0a84*/ 	.word	0x00000007
        /*0a88*/ 	.word	0x00000000
        /*0a8c*/ 	.short	0x010a
        /*0a8e*/ 	.byte	0x3f
	.zero		1


	//   ....[157]....
        /*0a90*/ 	.word	0x00007a40
        /*0a94*/ 	.word	0x00000006
        /*0a98*/ 	.word	0x00000000
        /*0a9c*/ 	.short	0x010a
        /*0a9e*/ 	.byte	0x3f
	.zero		1


	//   ....[158]....
        /*0aa0*/ 	.word	0x00007ad0
        /*0aa4*/ 	.word	0x00000007
        /*0aa8*/ 	.word	0x00000000
        /*0aac*/ 	.short	0x010a
        /*0aae*/ 	.byte	0x3f
	.zero		1


	//   ....[159]....
        /*0ab0*/ 	.word	0x00007b60
        /*0ab4*/ 	.word	0x00000006
        /*0ab8*/ 	.word	0x00000000
        /*0abc*/ 	.short	0x010a
        /*0abe*/ 	.byte	0x3f
	.zero		1


	//   ....[160]....
        /*0ac0*/ 	.word	0x00007bf0
        /*0ac4*/ 	.word	0x00000007
        /*0ac8*/ 	.word	0x00000000
        /*0acc*/ 	.short	0x010a
        /*0ace*/ 	.byte	0x3f
	.zero		1


	//   ....[161]....
        /*0ad0*/ 	.word	0x00007c80
        /*0ad4*/ 	.word	0x00000006
        /*0ad8*/ 	.word	0x00000000
        /*0adc*/ 	.short	0x010a
        /*0ade*/ 	.byte	0x3f
	.zero		1


	//   ....[162]....
        /*0ae0*/ 	.word	0x00007d10
        /*0ae4*/ 	.word	0x00000007
        /*0ae8*/ 	.word	0x00000000
        /*0aec*/ 	.short	0x010a
        /*0aee*/ 	.byte	0x3f
	.zero		1


	//   ....[163]....
        /*0af0*/ 	.word	0x00007da0
        /*0af4*/ 	.word	0x00000006
        /*0af8*/ 	.word	0x00000000
        /*0afc*/ 	.short	0x010a
        /*0afe*/ 	.byte	0x3f
	.zero		1


	//   ....[164]....
        /*0b00*/ 	.word	0x00007e30
        /*0b04*/ 	.word	0x00000007
        /*0b08*/ 	.word	0x00000000
        /*0b0c*/ 	.short	0x010a
        /*0b0e*/ 	.byte	0x3f
	.zero		1


	//   ....[165]....
        /*0b10*/ 	.word	0x00007ec0
        /*0b14*/ 	.word	0x00000006
        /*0b18*/ 	.word	0x00000000
        /*0b1c*/ 	.short	0x010a
        /*0b1e*/ 	.byte	0x3f
	.zero		1


	//   ....[166]....
        /*0b20*/ 	.word	0x00007f50
        /*0b24*/ 	.word	0x00000007
        /*0b28*/ 	.word	0x00000000
        /*0b2c*/ 	.short	0x010a
        /*0b2e*/ 	.byte	0x3f
	.zero		1


	//   ....[167]....
        /*0b30*/ 	.word	0x00007fe0
        /*0b34*/ 	.word	0x00000005
        /*0b38*/ 	.word	0x00000000
        /*0b3c*/ 	.short	0x010a
        /*0b3e*/ 	.byte	0x3f
	.zero		1


	//   ....[168]....
        /*0b40*/ 	.word	0x00008050
        /*0b44*/ 	.word	0x00000003
        /*0b48*/ 	.word	0xfffffff8
        /*0b4c*/ 	.short	0x010a
        /*0b4e*/ 	.byte	0x3f
	.zero		1


	//   ....[169]....
        /*0b50*/ 	.word	0x000080a0
        /*0b54*/ 	.word	0x00000003
        /*0b58*/ 	.word	0x00000000
        /*0b5c*/ 	.short	0x010a
        /*0b5e*/ 	.byte	0x3f
	.zero		1


	//   ....[170]....
        /*0b60*/ 	.word	0x00008100
        /*0b64*/ 	.word	0x00000004
        /*0b68*/ 	.word	0x00000000
        /*0b6c*/ 	.short	0x010a
        /*0b6e*/ 	.byte	0x3f
	.zero		1


	//   ....[171]....
        /*0b70*/ 	.word	0x00008160
        /*0b74*/ 	.word	0x00000003
        /*0b78*/ 	.word	0x00000008
        /*0b7c*/ 	.short	0x010a
        /*0b7e*/ 	.byte	0x3f
	.zero		1


	//   ....[172]....
        /*0b80*/ 	.word	0x00008230
        /*0b84*/ 	.word	0x0000000b
        /*0b88*/ 	.word	0x00000190
        /*0b8c*/ 	.short	0x010a
        /*0b8e*/ 	.byte	0x3f
	.zero		1


	//   ....[173]....
        /*0b90*/ 	.word	0x00008300
        /*0b94*/ 	.word	0x00000007
        /*0b98*/ 	.word	0x00000000
        /*0b9c*/ 	.short	0x010a
        /*0b9e*/ 	.byte	0x3f
	.zero		1


	//   ....[174]....
        /*0ba0*/ 	.word	0x00008350
        /*0ba4*/ 	.word	0x00000006
        /*0ba8*/ 	.word	0x00000000
        /*0bac*/ 	.short	0x010a
        /*0bae*/ 	.byte	0x3f
	.zero		1


	//   ....[175]....
        /*0bb0*/ 	.word	0x000083a0
        /*0bb4*/ 	.word	0x00000007
        /*0bb8*/ 	.word	0x00000000
        /*0bbc*/ 	.short	0x010a
        /*0bbe*/ 	.byte	0x3f
	.zero		1


	//   ....[176]....
        /*0bc0*/ 	.word	0x000083f0
        /*0bc4*/ 	.word	0x00000006
        /*0bc8*/ 	.word	0x00000000
        /*0bcc*/ 	.short	0x010a
        /*0bce*/ 	.byte	0x3f
	.zero		1


	//   ....[177]....
        /*0bd0*/ 	.word	0x00008440
        /*0bd4*/ 	.word	0x00000007
        /*0bd8*/ 	.word	0x00000000
        /*0bdc*/ 	.short	0x010a
        /*0bde*/ 	.byte	0x3f
	.zero		1


	//   ....[178]....
        /*0be0*/ 	.word	0x00008490
        /*0be4*/ 	.word	0x00000006
        /*0be8*/ 	.word	0x00000000
        /*0bec*/ 	.short	0x010a
        /*0bee*/ 	.byte	0x3f
	.zero		1


	//   ....[179]....
        /*0bf0*/ 	.word	0x000084e0
        /*0bf4*/ 	.word	0x00000007
        /*0bf8*/ 	.word	0x00000000
        /*0bfc*/ 	.short	0x010a
        /*0bfe*/ 	.byte	0x3f
	.zero		1


	//   ....[180]....
        /*0c00*/ 	.word	0x00008530
        /*0c04*/ 	.word	0x00000006
        /*0c08*/ 	.word	0x00000000
        /*0c0c*/ 	.short	0x010a
        /*0c0e*/ 	.byte	0x3f
	.zero		1


	//   ....[181]....
        /*0c10*/ 	.word	0x00008580
        /*0c14*/ 	.word	0x00000007
        /*0c18*/ 	.word	0x00000000
        /*0c1c*/ 	.short	0x010a
        /*0c1e*/ 	.byte	0x3f
	.zero		1


	//   ....[182]....
        /*0c20*/ 	.word	0x000085d0
        /*0c24*/ 	.word	0x00000006
        /*0c28*/ 	.word	0x00000000
        /*0c2c*/ 	.short	0x010a
        /*0c2e*/ 	.byte	0x3f
	.zero		1


	//   ....[183]....
        /*0c30*/ 	.word	0x00008620
        /*0c34*/ 	.word	0x00000007
        /*0c38*/ 	.word	0x00000000
        /*0c3c*/ 	.short	0x010a
        /*0c3e*/ 	.byte	0x3f
	.zero		1


	//   ....[184]....
        /*0c40*/ 	.word	0x00008670
        /*0c44*/ 	.word	0x00000006
        /*0c48*/ 	.word	0x00000000
        /*0c4c*/ 	.short	0x010a
        /*0c4e*/ 	.byte	0x3f
	.zero		1


	//   ....[185]....
        /*0c50*/ 	.word	0x000086c0
        /*0c54*/ 	.word	0x00000007
        /*0c58*/ 	.word	0x00000000
        /*0c5c*/ 	.short	0x010a
        /*0c5e*/ 	.byte	0x3f
	.zero		1


	//   ....[186]....
        /*0c60*/ 	.word	0x00008710
        /*0c64*/ 	.word	0x00000006
        /*0c68*/ 	.word	0x00000000
        /*0c6c*/ 	.short	0x010a
        /*0c6e*/ 	.byte	0x3f
	.zero		1


	//   ....[187]....
        /*0c70*/ 	.word	0x00008760
        /*0c74*/ 	.word	0x00000007
        /*0c78*/ 	.word	0x00000000
        /*0c7c*/ 	.short	0x010a
        /*0c7e*/ 	.byte	0x3f
	.zero		1


	//   ....[188]....
        /*0c80*/ 	.word	0x000087b0
        /*0c84*/ 	.word	0x00000006
        /*0c88*/ 	.word	0x00000000
        /*0c8c*/ 	.short	0x010a
        /*0c8e*/ 	.byte	0x3f
	.zero		1


	//   ....[189]....
        /*0c90*/ 	.word	0x00008800
        /*0c94*/ 	.word	0x00000007
        /*0c98*/ 	.word	0x00000000
        /*0c9c*/ 	.short	0x010a
        /*0c9e*/ 	.byte	0x3f
	.zero		1


	//   ....[190]....
        /*0ca0*/ 	.word	0x00008850
        /*0ca4*/ 	.word	0x00000006
        /*0ca8*/ 	.word	0x00000000
        /*0cac*/ 	.short	0x010a
        /*0cae*/ 	.byte	0x3f
	.zero		1


	//   ....[191]....
        /*0cb0*/ 	.word	0x000088a0
        /*0cb4*/ 	.word	0x00000007
        /*0cb8*/ 	.word	0x00000000
        /*0cbc*/ 	.short	0x010a
        /*0cbe*/ 	.byte	0x3f
	.zero		1


	//   ....[192]....
        /*0cc0*/ 	.word	0x000088f0
        /*0cc4*/ 	.word	0x00000006
        /*0cc8*/ 	.word	0x00000000
        /*0ccc*/ 	.short	0x010a
        /*0cce*/ 	.byte	0x3f
	.zero		1


	//   ....[193]....
        /*0cd0*/ 	.word	0x00008940
        /*0cd4*/ 	.word	0x00000007
        /*0cd8*/ 	.word	0x00000000
        /*0cdc*/ 	.short	0x010a
        /*0cde*/ 	.byte	0x3f
	.zero		1


	//   ....[194]....
        /*0ce0*/ 	.word	0x00008990
        /*0ce4*/ 	.word	0x00000006
        /*0ce8*/ 	.word	0x00000000
        /*0cec*/ 	.short	0x010a
        /*0cee*/ 	.byte	0x3f
	.zero		1


	//   ....[195]....
        /*0cf0*/ 	.word	0x000089e0
        /*0cf4*/ 	.word	0x00000007
        /*0cf8*/ 	.word	0x00000000
        /*0cfc*/ 	.short	0x010a
        /*0cfe*/ 	.byte	0x3f
	.zero		1


	//   ....[196]....
        /*0d00*/ 	.word	0x00008a30
        /*0d04*/ 	.word	0x00000006
        /*0d08*/ 	.word	0x00000000
        /*0d0c*/ 	.short	0x010a
        /*0d0e*/ 	.byte	0x3f
	.zero		1


	//   ....[197]....
        /*0d10*/ 	.word	0x00008a80
        /*0d14*/ 	.word	0x00000007
        /*0d18*/ 	.word	0x00000000
        /*0d1c*/ 	.short	0x010a
        /*0d1e*/ 	.byte	0x3f
	.zero		1


	//   ....[198]....
        /*0d20*/ 	.word	0x00008ad0
        /*0d24*/ 	.word	0x00000006
        /*0d28*/ 	.word	0x00000000
        /*0d2c*/ 	.short	0x010a
        /*0d2e*/ 	.byte	0x3f
	.zero		1


	//   ....[199]....
        /*0d30*/ 	.word	0x00008b20
        /*0d34*/ 	.word	0x00000007
        /*0d38*/ 	.word	0x00000000
        /*0d3c*/ 	.short	0x010a
        /*0d3e*/ 	.byte	0x3f
	.zero		1


	//   ....[200]....
        /*0d40*/ 	.word	0x00008b70
        /*0d44*/ 	.word	0x00000006
        /*0d48*/ 	.word	0x00000000
        /*0d4c*/ 	.short	0x010a
        /*0d4e*/ 	.byte	0x3f
	.zero		1


	//   ....[201]....
        /*0d50*/ 	.word	0x00008bc0
        /*0d54*/ 	.word	0x00000007
        /*0d58*/ 	.word	0x00000000
        /*0d5c*/ 	.short	0x010a
        /*0d5e*/ 	.byte	0x3f
	.zero		1


	//   ....[202]....
        /*0d60*/ 	.word	0x00008c10
        /*0d64*/ 	.word	0x00000006
        /*0d68*/ 	.word	0x00000000
        /*0d6c*/ 	.short	0x010a
        /*0d6e*/ 	.byte	0x3f
	.zero		1


	//   ....[203]....
        /*0d70*/ 	.word	0x00008c60
        /*0d74*/ 	.word	0x00000007
        /*0d78*/ 	.word	0x00000000
        /*0d7c*/ 	.short	0x010a
        /*0d7e*/ 	.byte	0x3f
	.zero		1


	//   ....[204]....
        /*0d80*/ 	.word	0x00008cb0
        /*0d84*/ 	.word	0x00000006
        /*0d88*/ 	.word	0x00000000
        /*0d8c*/ 	.short	0x010a
        /*0d8e*/ 	.byte	0x3f
	.zero		1


	//   ....[205]....
        /*0d90*/ 	.word	0x00008d00
        /*0d94*/ 	.word	0x00000007
        /*0d98*/ 	.word	0x00000000
        /*0d9c*/ 	.short	0x010a
        /*0d9e*/ 	.byte	0x3f
	.zero		1


	//   ....[206]....
        /*0da0*/ 	.word	0x00008d50
        /*0da4*/ 	.word	0x00000006
        /*0da8*/ 	.word	0x00000000
        /*0dac*/ 	.short	0x010a
        /*0dae*/ 	.byte	0x3f
	.zero		1


	//   ....[207]....
        /*0db0*/ 	.word	0x00008da0
        /*0db4*/ 	.word	0x00000007
        /*0db8*/ 	.word	0x00000000
        /*0dbc*/ 	.short	0x010a
        /*0dbe*/ 	.byte	0x3f
	.zero		1


	//   ....[208]....
        /*0dc0*/ 	.word	0x00008df0
        /*0dc4*/ 	.word	0x00000006
        /*0dc8*/ 	.word	0x00000000
        /*0dcc*/ 	.short	0x010a
        /*0dce*/ 	.byte	0x3f
	.zero		1


	//   ....[209]....
        /*0dd0*/ 	.word	0x00008e40
        /*0dd4*/ 	.word	0x00000007
        /*0dd8*/ 	.word	0x00000000
        /*0ddc*/ 	.short	0x010a
        /*0dde*/ 	.byte	0x3f
	.zero		1


	//   ....[210]....
        /*0de0*/ 	.word	0x00008e90
        /*0de4*/ 	.word	0x00000006
        /*0de8*/ 	.word	0x00000000
        /*0dec*/ 	.short	0x010a
        /*0dee*/ 	.byte	0x3f
	.zero		1


	//   ....[211]....
        /*0df0*/ 	.word	0x00008ee0
        /*0df4*/ 	.word	0x00000007
        /*0df8*/ 	.word	0x00000000
        /*0dfc*/ 	.short	0x010a
        /*0dfe*/ 	.byte	0x3f
	.zero		1


	//   ....[212]....
        /*0e00*/ 	.word	0x00008f30
        /*0e04*/ 	.word	0x00000006
        /*0e08*/ 	.word	0x00000000
        /*0e0c*/ 	.short	0x010a
        /*0e0e*/ 	.byte	0x3f
	.zero		1


	//   ....[213]....
        /*0e10*/ 	.word	0x00008f80
        /*0e14*/ 	.word	0x00000007
        /*0e18*/ 	.word	0x00000000
        /*0e1c*/ 	.short	0x010a
        /*0e1e*/ 	.byte	0x3f
	.zero		1


	//   ....[214]....
        /*0e20*/ 	.word	0x00008fd0
        /*0e24*/ 	.word	0x00000006
        /*0e28*/ 	.word	0x00000000
        /*0e2c*/ 	.short	0x010a
        /*0e2e*/ 	.byte	0x3f
	.zero		1


	//   ....[215]....
        /*0e30*/ 	.word	0x00009020
        /*0e34*/ 	.word	0x00000007
        /*0e38*/ 	.word	0x00000000
        /*0e3c*/ 	.short	0x010a
        /*0e3e*/ 	.byte	0x3f
	.zero		1


	//   ....[216]....
        /*0e40*/ 	.word	0x00009070
        /*0e44*/ 	.word	0x00000006
        /*0e48*/ 	.word	0x00000000
        /*0e4c*/ 	.short	0x010a
        /*0e4e*/ 	.byte	0x3f
	.zero		1


	//   ....[217]....
        /*0e50*/ 	.word	0x000090c0
        /*0e54*/ 	.word	0x00000007
        /*0e58*/ 	.word	0x00000000
        /*0e5c*/ 	.short	0x010a
        /*0e5e*/ 	.byte	0x3f
	.zero		1


	//   ....[218]....
        /*0e60*/ 	.word	0x00009110
        /*0e64*/ 	.word	0x00000006
        /*0e68*/ 	.word	0x00000000
        /*0e6c*/ 	.short	0x010a
        /*0e6e*/ 	.byte	0x3f
	.zero		1


	//   ....[219]....
        /*0e70*/ 	.word	0x00009160
        /*0e74*/ 	.word	0x00000007
        /*0e78*/ 	.word	0x00000000
        /*0e7c*/ 	.short	0x010a
        /*0e7e*/ 	.byte	0x3f
	.zero		1


	//   ....[220]....
        /*0e80*/ 	.word	0x000091b0
        /*0e84*/ 	.word	0x00000006
        /*0e88*/ 	.word	0x00000000
        /*0e8c*/ 	.short	0x010a
        /*0e8e*/ 	.byte	0x3f
	.zero		1


	//   ....[221]....
        /*0e90*/ 	.word	0x00009200
        /*0e94*/ 	.word	0x00000007
        /*0e98*/ 	.word	0x00000000
        /*0e9c*/ 	.short	0x010a
        /*0e9e*/ 	.byte	0x3f
	.zero		1


	//----- nvinfo : EIATTR_NUM_MBARRIERS
	.align		4
.L_37:
        /*0ea0*/ 	.byte	0x03, 0x38
        /*0ea2*/ 	.short	0x006a


	//----- nvinfo : EIATTR_EXIT_INSTR_OFFSETS
	.align		4
        /*0ea4*/ 	.byte	0x04, 0x1c
        /*0ea6*/ 	.short	(.L_39 - .L_38)


	//   ....[0]....
.L_38:
        /*0ea8*/ 	.word	0x00001770


	//   ....[1]....
        /*0eac*/ 	.word	0x000017d0


	//   ....[2]....
        /*0eb0*/ 	.word	0x000056b0


	//   ....[3]....
        /*0eb4*/ 	.word	0x000056e0


	//   ....[4]....
        /*0eb8*/ 	.word	0x00008030


	//----- nvinfo : EIATTR_MAX_THREADS
	.align		4
.L_39:
        /*0ebc*/ 	.byte	0x04, 0x05
        /*0ebe*/ 	.short	(.L_41 - .L_40)
.L_40:
        /*0ec0*/ 	.word	0x00000180
        /*0ec4*/ 	.word	0x00000001
        /*0ec8*/ 	.word	0x00000001


	//----- nvinfo : EIATTR_CRS_STACK_SIZE
	.align		4
.L_41:
        /*0ecc*/ 	.byte	0x04, 0x1e
        /*0ece*/ 	.short	(.L_43 - .L_42)
.L_42:
        /*0ed0*/ 	.word	0x00000000


	//----- nvinfo : EIATTR_CBANK_PARAM_SIZE
	.align		4
.L_43:
        /*0ed4*/ 	.byte	0x03, 0x19
        /*0ed6*/ 	.short	0x0470


	//----- nvinfo : EIATTR_PARAM_CBANK
	.align		4
        /*0ed8*/ 	.byte	0x04, 0x0a
        /*0eda*/ 	.short	(.L_45 - .L_44)
	.align		4
.L_44:
        /*0edc*/ 	.word	index@(.nv.constant0._ZN7cutlass13device_kernelINS_4gemm6kernel13GemmUniversalIN4cute5tupleIJiiiiEEENS1_10collective13CollectiveMmaINS1_34MainloopSm90TmaGmmaWarpSpecializedILi50ENS5_IJNS4_1CILi1EEESB_SB_EEENS1_32KernelTmaWarpSpecializedPingpongEEENS5_IJNSA_ILi64EEENSA_ILi80EEENSA_ILi16EEEEEENS_10bfloat16_tENS5_IJlSB_lEEESJ_SK_NS4_8TiledMMAINS4_8MMA_AtomIJNS4_4SM904GMMA27MMA_64x16x16_F32BF16BF16_SSILNSO_5MajorE0ELSQ_0ELNSO_7ScaleInE1ELSR_1EEEEEENS4_6LayoutISC_NS5_IJNSA_ILi0EEESV_SV_EEEEENS5_IJNS4_10UnderscoreESY_SY_EEEEENS4_13SM90_TMA_LOADENS4_14ComposedLayoutINS4_7SwizzleILi1ELi4ELi3EEENS4_18smem_ptr_flag_bitsILi16EEENSU_INS5_IJNSA_ILi8EEESH_EEENS5_IJSH_SB_EEEEEEEvNS4_8identityES11_S1B_vS1C_EENS_8epilogue10collective6detail29Sm90TmaWarpSpecializedAdapterINS1F_15DefaultEpilogueISJ_SK_SK_NS1E_6thread17LinearCombinationISJ_Li1EffLNS1J_9ScaleType4KindE0ELNS_15FloatRoundStyleE2ESJ_EENS1_15EpilogueDefaultEEEEEvvEEEEvNT_6ParamsE)
        /*0ee0*/ 	.short	0x0210
        /*0ee2*/ 	.short	0x0470


	//----- nvinfo : EIATTR_SW_WAR
	.align		4
.L_45:
        /*0ee4*/ 	.byte	0x04, 0x36
        /*0ee6*/ 	.short	(.L_47 - .L_46)
.L_46:
        /*0ee8*/ 	.word	0x00000008
.L_47:


//--------------------- .nv.callgraph             --------------------------
	.section	.nv.callgraph,"",@"SHT_CUDA_CALLGRAPH"
	.align	4
	.sectionentsize	8
	.align		4
        /*0000*/ 	.word	0x00000000
	.align		4
        /*0004*/ 	.word	0xffffffff
	.align		4
        /*0008*/ 	.word	index@(_ZN7cutlass13device_kernelINS_4gemm6kernel13GemmUniversalIN4cute5tupleIJiiiiEEENS1_10collective13CollectiveMmaINS1_34MainloopSm90TmaGmmaWarpSpecializedILi50ENS5_IJNS4_1CILi1EEESB_SB_EEENS1_32KernelTmaWarpSpecializedPingpongEEENS5_IJNSA_ILi64EEENSA_ILi80EEENSA_ILi16EEEEEENS_10bfloat16_tENS5_IJlSB_lEEESJ_SK_NS4_8TiledMMAINS4_8MMA_AtomIJNS4_4SM904GMMA27MMA_64x16x16_F32BF16BF16_SSILNSO_5MajorE0ELSQ_0ELNSO_7ScaleInE1ELSR_1EEEEEENS4_6LayoutISC_NS5_IJNSA_ILi0EEESV_SV_EEEEENS5_IJNS4_10UnderscoreESY_SY_EEEEENS4_13SM90_TMA_LOADENS4_14ComposedLayoutINS4_7SwizzleILi1ELi4ELi3EEENS4_18smem_ptr_flag_bitsILi16EEENSU_INS5_IJNSA_ILi8EEESH_EEENS5_IJSH_SB_EEEEEEEvNS4_8identityES11_S1B_vS1C_EENS_8epilogue10collective6detail29Sm90TmaWarpSpecializedAdapterINS1F_15DefaultEpilogueISJ_SK_SK_NS1E_6thread17LinearCombinationISJ_Li1EffLNS1J_9ScaleType4KindE0ELNS_15FloatRoundStyleE2ESJ_EENS1_15EpilogueDefaultEEEEEvvEEEEvNT_6ParamsE)
	.align		4
        /*000c*/ 	.word	index@(__assertfail)
	.align		4
        /*0010*/ 	.word	0x00000000
	.align		4
        /*0014*/ 	.word	0xfffffffe
	.align		4
        /*0018*/ 	.word	0x00000000
	.align		4
        /*001c*/ 	.word	0xfffffffd
	.align		4
        /*0020*/ 	.word	0x00000000
	.align		4
        /*0024*/ 	.word	0xfffffffc


//--------------------- .nv.constant4             --------------------------
	.section	.nv.constant4,"a",@progbits
	.align	8
	.align		8
.nv.constant4:
        /*0000*/ 	.dword	__assertfail
	.align		8
        /*0008*/ 	.dword	__unnamed_1
	.align		8
        /*0010*/ 	.dword	_ZN40_INTERNAL_3f511a4c_4_k_cu_c95f3a06_137464cuda3std3__45__cpo5beginE
	.align		8
        /*0018*/ 	.dword	_ZN40_INTERNAL_3f511a4c_4_k_cu_c95f3a06_137464cuda3std3__45__cpo3endE
	.align		8
        /*0020*/ 	.dword	_ZN40_INTERNAL_3f511a4c_4_k_cu_c95f3a06_137464cuda3std3__45__cpo6cbeginE
	.align		8
        /*0028*/ 	.dword	_ZN40_INTERNAL_3f511a4c_4_k_cu_c95f3a06_137464cuda3std3__45__cpo4cendE
	.align		8
        /*0030*/ 	.dword	_ZN40_INTERNAL_3f511a4c_4_k_cu_c95f3a06_137464cuda3std3__442_GLOBAL__N__3f511a4c_4_k_cu_c95f3a06_137466ignoreE
	.align		8
        /*0038*/ 	.dword	_ZN40_INTERNAL_3f511a4c_4_k_cu_c95f3a06_137464cuda3std3__419piecewise_constructE
	.align		8
        /*0040*/ 	.dword	_ZN40_INTERNAL_3f511a4c_4_k_cu_c95f3a06_137464cuda3std3__48in_placeE
	.align		8
        /*0048*/ 	.dword	_ZN40_INTERNAL_3f511a4c_4_k_cu_c95f3a06_137464cuda3std6ranges3__45__cpo4swapE
	.align		8
        /*0050*/ 	.dword	_ZN40_INTERNAL_3f511a4c_4_k_cu_c95f3a06_137464cuda3std6ranges3__45__cpo9iter_moveE
	.align		8
        /*0058*/ 	.dword	_ZN40_INTERNAL_3f511a4c_4_k_cu_c95f3a06_137464cute7productE
	.align		8
        /*0060*/ 	.dword	_ZN40_INTERNAL_3f511a4c_4_k_cu_c95f3a06_137464cute1_E
	.align		8
        /*0068*/ 	.dword	$str$22
	.align		8
        /*0070*/ 	.dword	$str$23


//--------------------- .text._ZN7cutlass13device_kernelINS_4gemm6kernel13GemmUniversalIN4cute5tupleIJiiiiEEENS1_10collective13CollectiveMmaINS1_34MainloopSm90TmaGmmaWarpSpecializedILi50ENS5_IJNS4_1CILi1EEESB_SB_EEENS1_32KernelTmaWarpSpecializedPingpongEEENS5_IJNSA_ILi64EEENSA_ILi80EEENSA_ILi16EEEEEENS_10bfloat16_tENS5_IJlSB_lEEESJ_SK_NS4_8TiledMMAINS4_8MMA_AtomIJNS4_4SM904GMMA27MMA_64x16x16_F32BF16BF16_SSILNSO_5MajorE0ELSQ_0ELNSO_7ScaleInE1ELSR_1EEEEEENS4_6LayoutISC_NS5_IJNSA_ILi0EEESV_SV_EEEEENS5_IJNS4_10UnderscoreESY_SY_EEEEENS4_13SM90_TMA_LOADENS4_14ComposedLayoutINS4_7SwizzleILi1ELi4ELi3EEENS4_18smem_ptr_flag_bitsILi16EEENSU_INS5_IJNSA_ILi8EEESH_EEENS5_IJSH_SB_EEEEEEEvNS4_8identityES11_S1B_vS1C_EENS_8epilogue10collective6detail29Sm90TmaWarpSpecializedAdapterINS1F_15DefaultEpilogueISJ_SK_SK_NS1E_6thread17LinearCombinationISJ_Li1EffLNS1J_9ScaleType4KindE0ELNS_15FloatRoundStyleE2ESJ_EENS1_15EpilogueDefaultEEEEEvvEEEEvNT_6ParamsE --------------------------
	.section	.text._ZN7cutlass13device_kernelINS_4gemm6kernel13GemmUniversalIN4cute5tupleIJiiiiEEENS1_10collective13CollectiveMmaINS1_34MainloopSm90TmaGmmaWarpSpecializedILi50ENS5_IJNS4_1CILi1EEESB_SB_EEENS1_32KernelTmaWarpSpecializedPingpongEEENS5_IJNSA_ILi64EEENSA_ILi80EEENSA_ILi16EEEEEENS_10bfloat16_tENS5_IJlSB_lEEESJ_SK_NS4_8TiledMMAINS4_8MMA_AtomIJNS4_4SM904GMMA27MMA_64x16x16_F32BF16BF16_SSILNSO_5MajorE0ELSQ_0ELNSO_7ScaleInE1ELSR_1EEEEEENS4_6LayoutISC_NS5_IJNSA_ILi0EEESV_SV_EEEEENS5_IJNS4_10UnderscoreESY_SY_EEEEENS4_13SM90_TMA_LOADENS4_14ComposedLayoutINS4_7SwizzleILi1ELi4ELi3EEENS4_18smem_ptr_flag_bitsILi16EEENSU_INS5_IJNSA_ILi8EEESH_EEENS5_IJSH_SB_EEEEEEEvNS4_8identityES11_S1B_vS1C_EENS_8epilogue10collective6detail29Sm90TmaWarpSpecializedAdapterINS1F_15DefaultEpilogueISJ_SK_SK_NS1E_6thread17LinearCombinationISJ_Li1EffLNS1J_9ScaleType4KindE0ELNS_15FloatRoundStyleE2ESJ_EENS1_15EpilogueDefaultEEEEEvvEEEEvNT_6ParamsE,"ax",@progbits
	.align	128
.text._ZN7cutlass13device_kernelINS_4gemm6kernel13GemmUniversalIN4cute5tupleIJiiiiEEENS1_10collective13CollectiveMmaINS1_34MainloopSm90TmaGmmaWarpSpecializedILi50ENS5_IJNS4_1CILi1EEESB_SB_EEENS1_32KernelTmaWarpSpecializedPingpongEEENS5_IJNSA_ILi64EEENSA_ILi80EEENSA_ILi16EEEEEENS_10bfloat16_tENS5_IJlSB_lEEESJ_SK_NS4_8TiledMMAINS4_8MMA_AtomIJNS4_4SM904GMMA27MMA_64x16x16_F32BF16BF16_SSILNSO_5MajorE0ELSQ_0ELNSO_7ScaleInE1ELSR_1EEEEEENS4_6LayoutISC_NS5_IJNSA_ILi0EEESV_SV_EEEEENS5_IJNS4_10UnderscoreESY_SY_EEEEENS4_13SM90_TMA_LOADENS4_14ComposedLayoutINS4_7SwizzleILi1ELi4ELi3EEENS4_18smem_ptr_flag_bitsILi16EEENSU_INS5_IJNSA_ILi8EEESH_EEENS5_IJSH_SB_EEEEEEEvNS4_8identityES11_S1B_vS1C_EENS_8epilogue10collective6detail29Sm90TmaWarpSpecializedAdapterINS1F_15DefaultEpilogueISJ_SK_SK_NS1E_6thread17LinearCombinationISJ_Li1EffLNS1J_9ScaleType4KindE0ELNS_15FloatRoundStyleE2ESJ_EENS1_15EpilogueDefaultEEEEEvvEEEEvNT_6ParamsE:
        .type           _ZN7cutlass13device_kernelINS_4gemm6kernel13GemmUniversalIN4cute5tupleIJiiiiEEENS1_10collective13CollectiveMmaINS1_34MainloopSm90TmaGmmaWarpSpecializedILi50ENS5_IJNS4_1CILi1EEESB_SB_EEENS1_32KernelTmaWarpSpecializedPingpongEEENS5_IJNSA_ILi64EEENSA_ILi80EEENSA_ILi16EEEEEENS_10bfloat16_tENS5_IJlSB_lEEESJ_SK_NS4_8TiledMMAINS4_8MMA_AtomIJNS4_4SM904GMMA27MMA_64x16x16_F32BF16BF16_SSILNSO_5MajorE0ELSQ_0ELNSO_7ScaleInE1ELSR_1EEEEEENS4_6LayoutISC_NS5_IJNSA_ILi0EEESV_SV_EEEEENS5_IJNS4_10UnderscoreESY_SY_EEEEENS4_13SM90_TMA_LOADENS4_14ComposedLayoutINS4_7SwizzleILi1ELi4ELi3EEENS4_18smem_ptr_flag_bitsILi16EEENSU_INS5_IJNSA_ILi8EEESH_EEENS5_IJSH_SB_EEEEEEEvNS4_8identityES11_S1B_vS1C_EENS_8epilogue10collective6detail29Sm90TmaWarpSpecializedAdapterINS1F_15DefaultEpilogueISJ_SK_SK_NS1E_6thread17LinearCombinationISJ_Li1EffLNS1J_9ScaleType4KindE0ELNS_15FloatRoundStyleE2ESJ_EENS1_15EpilogueDefaultEEEEEvvEEEEvNT_6ParamsE,@function
        .size           _ZN7cutlass13device_kernelINS_4gemm6kernel13GemmUniversalIN4cute5tupleIJiiiiEEENS1_10collective13CollectiveMmaINS1_34MainloopSm90TmaGmmaWarpSpecializedILi50ENS5_IJNS4_1CILi1EEESB_SB_EEENS1_32KernelTmaWarpSpecializedPingpongEEENS5_IJNSA_ILi64EEENSA_ILi80EEENSA_ILi16EEEEEENS_10bfloat16_tENS5_IJlSB_lEEESJ_SK_NS4_8TiledMMAINS4_8MMA_AtomIJNS4_4SM904GMMA27MMA_64x16x16_F32BF16BF16_SSILNSO_5MajorE0ELSQ_0ELNSO_7ScaleInE1ELSR_1EEEEEENS4_6LayoutISC_NS5_IJNSA_ILi0EEESV_SV_EEEEENS5_IJNS4_10UnderscoreESY_SY_EEEEENS4_13SM90_TMA_LOADENS4_14ComposedLayoutINS4_7SwizzleILi1ELi4ELi3EEENS4_18smem_ptr_flag_bitsILi16EEENSU_INS5_IJNSA_ILi8EEESH_EEENS5_IJSH_SB_EEEEEEEvNS4_8identityES11_S1B_vS1C_EENS_8epilogue10collective6detail29Sm90TmaWarpSpecializedAdapterINS1F_15DefaultEpilogueISJ_SK_SK_NS1E_6thread17LinearCombinationISJ_Li1EffLNS1J_9ScaleType4KindE0ELNS_15FloatRoundStyleE2ESJ_EENS1_15EpilogueDefaultEEEEEvvEEEEvNT_6ParamsE,(.L_x_242 - _ZN7cutlass13device_kernelINS_4gemm6kernel13GemmUniversalIN4cute5tupleIJiiiiEEENS1_10collective13CollectiveMmaINS1_34MainloopSm90TmaGmmaWarpSpecializedILi50ENS5_IJNS4_1CILi1EEESB_SB_EEENS1_32KernelTmaWarpSpecializedPingpongEEENS5_IJNSA_ILi64EEENSA_ILi80EEENSA_ILi16EEEEEENS_10bfloat16_tENS5_IJlSB_lEEESJ_SK_NS4_8TiledMMAINS4_8MMA_AtomIJNS4_4SM904GMMA27MMA_64x16x16_F32BF16BF16_SSILNSO_5MajorE0ELSQ_0ELNSO_7ScaleInE1ELSR_1EEEEEENS4_6LayoutISC_NS5_IJNSA_ILi0EEESV_SV_EEEEENS5_IJNS4_10UnderscoreESY_SY_EEEEENS4_13SM90_TMA_LOADENS4_14ComposedLayoutINS4_7SwizzleILi1ELi4ELi3EEENS4_18smem_ptr_flag_bitsILi16EEENSU_INS5_IJNSA_ILi8EEESH_EEENS5_IJSH_SB_EEEEEEEvNS4_8identityES11_S1B_vS1C_EENS_8epilogue10collective6detail29Sm90TmaWarpSpecializedAdapterINS1F_15DefaultEpilogueISJ_SK_SK_NS1E_6thread17LinearCombinationISJ_Li1EffLNS1J_9ScaleType4KindE0ELNS_15FloatRoundStyleE2ESJ_EENS1_15EpilogueDefaultEEEEEvvEEEEvNT_6ParamsE)
        .other          _ZN7cutlass13device_kernelINS_4gemm6kernel13GemmUniversalIN4cute5tupleIJiiiiEEENS1_10collective13CollectiveMmaINS1_34MainloopSm90TmaGmmaWarpSpecializedILi50ENS5_IJNS4_1CILi1EEESB_SB_EEENS1_32KernelTmaWarpSpecializedPingpongEEENS5_IJNSA_ILi64EEENSA_ILi80EEENSA_ILi16EEEEEENS_10bfloat16_tENS5_IJlSB_lEEESJ_SK_NS4_8TiledMMAINS4_8MMA_AtomIJNS4_4SM904GMMA27MMA_64x16x16_F32BF16BF16_SSILNSO_5MajorE0ELSQ_0ELNSO_7ScaleInE1ELSR_1EEEEEENS4_6LayoutISC_NS5_IJNSA_ILi0EEESV_SV_EEEEENS5_IJNS4_10UnderscoreESY_SY_EEEEENS4_13SM90_TMA_LOADENS4_14ComposedLayoutINS4_7SwizzleILi1ELi4ELi3EEENS4_18smem_ptr_flag_bitsILi16EEENSU_INS5_IJNSA_ILi8EEESH_EEENS5_IJSH_SB_EEEEEEEvNS4_8identityES11_S1B_vS1C_EENS_8epilogue10collective6detail29Sm90TmaWarpSpecializedAdapterINS1F_15DefaultEpilogueISJ_SK_SK_NS1E_6thread17LinearCombinationISJ_Li1EffLNS1J_9ScaleType4KindE0ELNS_15FloatRoundStyleE2ESJ_EENS1_15EpilogueDefaultEEEEEvvEEEEvNT_6ParamsE,@"STO_CUDA_ENTRY STV_DEFAULT"
_ZN7cutlass13device_kernelINS_4gemm6kernel13GemmUniversalIN4cute5tupleIJiiiiEEENS1_10collective13CollectiveMmaINS1_34MainloopSm90TmaGmmaWarpSpecializedILi50ENS5_IJNS4_1CILi1EEESB_SB_EEENS1_32KernelTmaWarpSpecializedPingpongEEENS5_IJNSA_ILi64EEENSA_ILi80EEENSA_ILi16EEEEEENS_10bfloat16_tENS5_IJlSB_lEEESJ_SK_NS4_8TiledMMAINS4_8MMA_AtomIJNS4_4SM904GMMA27MMA_64x16x16_F32BF16BF16_SSILNSO_5MajorE0ELSQ_0ELNSO_7ScaleInE1ELSR_1EEEEEENS4_6LayoutISC_NS5_IJNSA_ILi0EEESV_SV_EEEEENS5_IJNS4_10UnderscoreESY_SY_EEEEENS4_13SM90_TMA_LOADENS4_14ComposedLayoutINS4_7SwizzleILi1ELi4ELi3EEENS4_18smem_ptr_flag_bitsILi16EEENSU_INS5_IJNSA_ILi8EEESH_EEENS5_IJSH_SB_EEEEEEEvNS4_8identityES11_S1B_vS1C_EENS_8epilogue10collective6detail29Sm90TmaWarpSpecializedAdapterINS1F_15DefaultEpilogueISJ_SK_SK_NS1E_6thread17LinearCombinationISJ_Li1EffLNS1J_9ScaleType4KindE0ELNS_15FloatRoundStyleE2ESJ_EENS1_15EpilogueDefaultEEEEEvvEEEEvNT_6ParamsE:
[----:B------:R-:W0:Y:S02]  /*0000*/  LDC R1, c[0x0][0x28] ;  /* 0x00000a00ff017b82 */ /* 0x000e240000000800 */
[----:B0-----:R-:W-:Y:S01]  /*0010*/  VIADD R1, R1, 0xfffffff8 ;  /* 0xfffffff801017836 */ /* 0x001fe20000000000 */
[----:B------:R-:W0:Y:S01]  /*0020*/  S2R R4, SR_TID.X ;  /* 0x0000000000047919 */ /* 0x000e220000002100 */
[----:B------:R-:W-:Y:S01]  /*0030*/  ELECT P0, URZ, PT ;  /* 0x00000000003f782f */ /* 0x000fe20003800000 */
[----:B------:R-:W-:Y:S01]  /*0040*/  BSSY B0, `(.L_x_0) ;  /* 0x000000f000007945 */ /* 0x000fe20003800000 */
[--C-:B0-----:R-:W-:Y:S02]  /*0050*/  SHF.R.U32.HI R0, RZ, 0x5, R4.reuse ;  /* 0x00000005ff007819 */ /* 0x101fe40000011604 */
[----:B------:R-:W-:-:S03]  /*0060*/  SHF.R.U32.HI R5, RZ, 0x7, R4 ;  /* 0x00000007ff057819 */ /* 0x000fc60000011604 */
[----:B------:R-:W0:Y:S04]  /*0070*/  SHFL.IDX PT, R2, R0, RZ, 0x1f ;  /* 0x00001fff00027589 */ /* 0x000e2800000e0000 */
[----:B------:R1:W2:Y:S01]  /*0080*/  SHFL.IDX PT, R7, R5, RZ, 0x1f ;  /* 0x00001fff05077589 */ /* 0x0002a200000e0000 */
[----:B0-----:R-:W-:-:S13]  /*0090*/  ISETP.NE.OR P0, PT, R2, RZ, !P0 ;  /* 0x000000ff0200720c */ /* 0x001fda0004705670 */
[----:B-12---:R-:W-:Y:S05]  /*00a0*/  @P0 BRA `(.L_x_1) ;  /* 0x0000000000200947 */ /* 0x006fea0003800000 */
[----:B------:R-:W-:Y:S02]  /*00b0*/  ULDC.64 UR4, c[0x0][0x198] ;  /* 0x0000660000047ab9 */ /* 0x000fe40000000a00 */
[----:B------:R-:W-:Y:S02]  /*00c0*/  UIADD3 UR6, UP0, UR4, 0xf0, URZ ;  /* 0x000000f004067890 */ /* 0x000fe4000ff1e03f */
[----:B------:R-:W-:Y:S02]  /*00d0*/  UIADD3 UR4, UP1, UR4, 0x1f0, URZ ;  /* 0x000001f004047890 */ /* 0x000fe4000ff3e03f */
[----:B------:R-:W-:Y:S02]  /*00e0*/  UIADD3.X UR7, URZ, UR5, URZ, UP0, !UPT ;  /* 0x000000053f077290 */ /* 0x000fe400087fe43f */
[----:B------:R-:W-:-:S07]  /*00f0*/  UIADD3.X UR5, URZ, UR5, URZ, UP1, !UPT ;  /* 0x000000053f057290 */ /* 0x000fce0008ffe43f */
[----:B------:R0:W-:Y:S02]  /*0100*/  UTMACCTL.PF [UR6] ;  /* 0x00000000060079b9 */ /* 0x0001e40008040000 */
[----:B------:R0:W-:Y:S02]  /*0110*/  UTMACCTL.PF [UR4] ;  /* 0x00000000040079b9 */ /* 0x0001e40008040000 */
[----:B0-----:R-:W-:Y:S01]  /*0120*/  NOP ;  /* 0x0000000000007918 */ /* 0x001fe20000000000 */
.L_x_1:
[----:B------:R-:W-:Y:S05]  /*0130*/  BSYNC B0 ;  /* 0x0000000000007941 */ /* 0x000fea0003800000 */
.L_x_0:
[----:B------:R-:W0:Y:S02]  /*0140*/  SHFL.IDX PT, R3, R0, RZ, 0x1f ;  /* 0x00001fff00037589 */ /* 0x000e2400000e0000 */
[----:B0-----:R-:W-:-:S13]  /*0150*/  ISETP.NE.AND P0, PT, R3, RZ, PT ;  /* 0x000000ff0300720c */ /* 0x001fda0003f05270 */
[----:B------:R-:W-:Y:S05]  /*0160*/  @P0 BRA `(.L_x_2) ;  /* 0x0000000400d40947 */ /* 0x000fea0003800000 */
[----:B------:R-:W-:Y:S01]  /*0170*/  ELECT P0, URZ, PT ;  /* 0x00000000003f782f */ /* 0x000fe20003800000 */
[----:B------:R-:W-:-:S12]  /*0180*/  BSSY B0, `(.L_x_2) ;  /* 0x0000073000007945 */ /* 0x000fd80003800000 */
[----:B------:R-:W-:Y:S05]  /*0190*/  @!P0 BRA `(.L_x_3) ;  /* 0x0000000400c48947 */ /* 0x000fea0003800000 */
[----:B------:R-:W0:Y:S01]  /*01a0*/  S2UR UR8, SR_CgaCtaId ;  /* 0x00000000000879c3 */ /* 0x000e220000008800 */
[----:B------:R-:W-:Y:S01]  /*01b0*/  UMOV UR4, 0x400 ;  /* 0x0000040000047882 */ /* 0x000fe20000000000 */
[----:B------:R-:W-:Y:S01]  /*01c0*/  UMOV UR5, 0x1 ;  /* 0x0000000100057882 */ /* 0x000fe20000000000 */
[----:B------:R-:W-:Y:S02]  /*01d0*/  UMOV UR6, 0x80 ;  /* 0x0000008000067882 */ /* 0x000fe40000000000 */
[----:B------:R-:W-:-:S04]  /*01e0*/  UIADD3 UR6, -UR6, 0x100000, URZ ;  /* 0x0010000006067890 */ /* 0x000fc8000fffe13f */
[----:B------:R-:W-:Y:S02]  /*01f0*/  USHF.L.U32 UR7, UR6, 0xb, URZ ;  /* 0x0000000b06077899 */ /* 0x000fe4000800063f */
[----:B------:R-:W-:Y:S02]  /*0200*/  USHF.L.U32 UR6, UR6, 0x1, URZ ;  /* 0x0000000106067899 */ /* 0x000fe4000800063f */
[----:B0-----:R-:W-:Y:S02]  /*0210*/  ULEA UR8, UR8, UR4, 0x18 ;  /* 0x0000000408087291 */ /* 0x001fe4000f8ec03f */
[----:B------:R-:W-:-:S04]  /*0220*/  UIADD3 UR4, -UR5, 0x100000, URZ ;  /* 0x0010000005047890 */ /* 0x000fc8000fffe13f */
[----:B------:R-:W-:Y:S02]  /*0230*/  USHF.L.U32 UR5, UR4, 0xb, URZ ;  /* 0x0000000b04057899 */ /* 0x000fe4000800063f */
[----:B------:R-:W-:Y:S01]  /*0240*/  USHF.L.U32 UR4, UR4, 0x1, URZ ;  /* 0x0000000104047899 */ /* 0x000fe2000800063f */
[----:B------:R-:W0:Y:S11]  /*0250*/  FENCE.VIEW.ASYNC.S ;  /* 0x00000000000073c6 */ /* 0x000e360000000000 */
[----:B0-----:R0:W1:Y:S01]  /*0260*/  SYNCS.EXCH.64 URZ, [UR8], UR4 ;  /* 0x00000004083f75b2 */ /* 0x0010620008000100 */
[----:B------:R0:W2:Y:S01]  /*0270*/  SYNCS.EXCH.64 URZ, [UR8+0x190], UR6 ;  /* 0x00019006083f75b2 */ /* 0x0000a20008000100 */
[----:B------:R0:W3:Y:S01]  /*0280*/  SYNCS.EXCH.64 URZ, [UR8+0x8], UR4 ;  /* 0x00000804083f75b2 */ /* 0x0000e20008000100 */
[----:B------:R0:W4:Y:S01]  /*0290*/  SYNCS.EXCH.64 URZ, [UR8+0x198], UR6 ;  /* 0x00019806083f75b2 */ /* 0x0001220008000100 */
[----:B------:R0:W0:Y:S01]  /*02a0*/  SYNCS.EXCH.64 URZ, [UR8+0x10], UR4 ;  /* 0x00001004083f75b2 */ /* 0x0000220008000100 */
        /* <DEDUP_REMOVED lines=95> */
[----:B-1234-:R-:W-:Y:S01]  /*08a0*/  NOP ;  /* 0x0000000000007918 */ /* 0x01efe20000000000 */
.L_x_3:
[----:B0-----:R-:W-:Y:S05]  /*08b0*/  BSYNC B0 ;  /* 0x0000000000007941 */ /* 0x001fea0003800000 */
.L_x_2:
[----:B------:R-:W0:Y:S01]  /*08c0*/  SHFL.IDX PT, R6, R0, RZ, 0x1f ;  /* 0x00001fff00067589 */ /* 0x000e2200000e0000 */
[----:B------:R-:W-:Y:S01]  /*08d0*/  ELECT P0, URZ, PT ;  /* 0x00000000003f782f */ /* 0x000fe20003800000 */
[----:B------:R-:W-:Y:S01]  /*08e0*/  NOP ;  /* 0x0000000000007918 */ /* 0x000fe20000000000 */
[----:B------:R-:W-:Y:S01]  /*08f0*/  ELECT P1, URZ, PT ;  /* 0x00000000003f782f */ /* 0x000fe20003820000 */
[----:B------:R-:W1:Y:S01]  /*0900*/  SHFL.IDX PT, R3, R0, RZ, 0x1f ;  /* 0x00001fff00037589 */ /* 0x000e6200000e0000 */
[----:B------:R-:W-:Y:S01]  /*0910*/  UMOV UR4, 0x20 ;  /* 0x0000002000047882 */ /* 0x000fe20000000000 */
[----:B------:R-:W-:Y:S01]  /*0920*/  UMOV UR11, 0x80 ;  /* 0x00000080000b7882 */ /* 0x000fe20000000000 */
[----:B------:R-:W-:Y:S01]  /*0930*/  NOP ;  /* 0x0000000000007918 */ /* 0x000fe20000000000 */
[----:B------:R-:W2:Y:S01]  /*0940*/  SHFL.IDX PT, R5, R5, RZ, 0x1f ;  /* 0x00001fff05057589 */ /* 0x000ea200000e0000 */
[C---:B------:R-:W-:Y:S01]  /*0950*/  VIADD R31, R7.reuse, 0xffffffff ;  /* 0xffffffff071f7836 */ /* 0x040fe20000000000 */
[----:B------:R-:W-:Y:S01]  /*0960*/  ULDC.64 UR36, c[0x0][0x208] ;  /* 0x0000820000247ab9 */ /* 0x000fe20000000a00 */
[----:B------:R-:W-:-:S03]  /*0970*/  ISETP.NE.AND P2, PT, R7, RZ, PT ;  /* 0x000000ff0700720c */ /* 0x000fc60003f45270 */
[----:B------:R-:W-:Y:S02]  /*0980*/  ISETP.GE.U32.AND P3, PT, R31, 0x2, PT ;  /* 0x000000021f00780c */ /* 0x000fe40003f66070 */
[----:B0-----:R-:W-:Y:S02]  /*0990*/  ISETP.NE.OR P0, PT, R6, RZ, !P0 ;  /* 0x000000ff0600720c */ /* 0x001fe40004705670 */
[----:B-1----:R-:W-:Y:S02]  /*09a0*/  ISETP.NE.OR P1, PT, R3, RZ, !P1 ;  /* 0x000000ff0300720c */ /* 0x002fe40004f25670 */
[----:B------:R-:W-:Y:S02]  /*09b0*/  SHF.R.S32.HI R3, RZ, 0x1f, R2 ;  /* 0x0000001fff037819 */ /* 0x000fe40000011402 */
[----:B--2---:R-:W-:Y:S02]  /*09c0*/  R2UR UR43, R5 ;  /* 0x00000000052b72ca */ /* 0x004fe400000e0000 */
[----:B------:R-:W-:-:S05]  /*09d0*/  LEA.HI R3, R3, R2, RZ, 0x2 ;  /* 0x0000000203037211 */ /* 0x000fca00078f10ff */
[----:B------:R-:W-:Y:S01]  /*09e0*/  VOTEU.ALL UP0, P0 ;  /* 0x00000000003f7886 */ /* 0x000fe20000000000 */
[----:B------:R-:W-:Y:S01]  /*09f0*/  LOP3.LUT R3, R3, 0xfffffffc, RZ, 0xc0, !PT ;  /* 0xfffffffc03037812 */ /* 0x000fe200078ec0ff */
[----:B------:R-:W-:-:S03]  /*0a00*/  VOTEU.ALL UP1, P1 ;  /* 0x00000000003f7886 */ /* 0x000fc60000820000 */
[----:B------:R-:W0:Y:S01]  /*0a10*/  @!UP0 S2UR UR7, SR_CgaCtaId ;  /* 0x00000000000789c3 */ /* 0x000e220000008800 */
[----:B------:R-:W-:Y:S01]  /*0a20*/  @!UP0 UMOV UR6, 0x400 ;  /* 0x0000040000068882 */ /* 0x000fe20000000000 */
[----:B------:R-:W-:-:S04]  /*0a30*/  @!UP0 UIADD3 UR4, -UR4, 0x100000, URZ ;  /* 0x0010000004048890 */ /* 0x000fc8000fffe13f */
[----:B------:R-:W-:Y:S02]  /*0a40*/  @!UP0 USHF.L.U32 UR5, UR4, 0xb, URZ ;  /* 0x0000000b04058899 */ /* 0x000fe4000800063f */
[----:B------:R-:W-:Y:S01]  /*0a50*/  @!UP0 USHF.L.U32 UR4, UR4, 0x1, URZ ;  /* 0x0000000104048899 */ /* 0x000fe2000800063f */
[----:B------:R-:W-:Y:S01]  /*0a60*/  IMAD.IADD R14, R2, 0x1, -R3 ;  /* 0x00000001020e7824 */ /* 0x000fe200078e0a03 */
[----:B------:R-:W-:Y:S01]  /*0a70*/  @!UP1 UMOV UR9, 0x400 ;  /* 0x0000040000099882 */ /* 0x000fe20000000000 */
[----:B------:R-:W-:Y:S01]  /*0a80*/  VOTEU.ALL UP2, P1 ;  /* 0x00000000003f7886 */ /* 0x000fe20000840000 */
[----:B------:R-:W-:Y:S01]  /*0a90*/  VOTEU.ALL UP3, P1 ;  /* 0x00000000003f7886 */ /* 0x000fe20000860000 */
[----:B------:R-:W-:Y:S01]  /*0aa0*/  VOTEU.ALL UP4, P1 ;  /* 0x00000000003f7886 */ /* 0x000fe20000880000 */
[----:B------:R-:W1:Y:S01]  /*0ab0*/  @!UP1 S2UR UR10, SR_CgaCtaId ;  /* 0x00000000000a99c3 */ /* 0x000e620000008800 */
[----:B------:R-:W-:Y:S01]  /*0ac0*/  VOTEU.ALL UP5, P1 ;  /* 0x00000000003f7886 */ /* 0x000fe200008a0000 */
[----:B------:R-:W-:-:S04]  /*0ad0*/  SHF.R.S32.HI R3, RZ, 0x1f, R4 ;  /* 0x0000001fff037819 */ /* 0x000fc80000011404 */
[----:B------:R-:W-:-:S04]  /*0ae0*/  LEA.HI R3, R3, R4, RZ, 0x7 ;  /* 0x0000000403037211 */ /* 0x000fc800078f38ff */
[----:B------:R-:W-:-:S05]  /*0af0*/  LOP3.LUT R3, R3, 0xffffff80, RZ, 0xc0, !PT ;  /* 0xffffff8003037812 */ /* 0x000fca00078ec0ff */
[----:B------:R-:W-:Y:S01]  /*0b00*/  IMAD.IADD R5, R4, 0x1, -R3 ;  /* 0x0000000104057824 */ /* 0x000fe200078e0a03 */
[----:B0-----:R-:W-:Y:S02]  /*0b10*/  @!UP0 ULEA UR8, UR7, UR6, 0x18 ;  /* 0x0000000607088291 */ /* 0x001fe4000f8ec03f */
[----:B------:R-:W-:-:S04]  /*0b20*/  @!UP1 UIADD3 UR6, -UR11, 0x100000, URZ ;  /* 0x001000000b069890 */ /* 0x000fc8000fffe13f */
[----:B------:R-:W-:Y:S02]  /*0b30*/  @!UP1 USHF.L.U32 UR7, UR6, 0xb, URZ ;  /* 0x0000000b06079899 */ /* 0x000fe4000800063f */
[----:B------:R-:W-:Y:S01]  /*0b40*/  @!UP1 USHF.L.U32 UR6, UR6, 0x1, URZ ;  /* 0x0000000106069899 */ /* 0x000fe2000800063f */
[----:B------:R-:W-:Y:S01]  /*0b50*/  VOTEU.ALL UP0, P0 ;  /* 0x00000000003f7886 */ /* 0x000fe20000000000 */
[----:B-1----:R-:W-:Y:S01]  /*0b60*/  @!UP1 ULEA UR9, UR10, UR9, 0x18 ;  /* 0x000000090a099291 */ /* 0x002fe2000f8ec03f */
[----:B------:R-:W-:Y:S02]  /*0b70*/  VOTEU.ALL UP1, P0 ;  /* 0x00000000003f7886 */ /* 0x000fe40000020000 */
[----:B------:R-:W-:Y:S01]  /*0b80*/  ULDC.64 UR10, c[0x0][0x598] ;  /* 0x00016600000a7ab9 */ /* 0x000fe20000000a00 */
[----:B------:R-:W-:Y:S01]  /*0b90*/  ISETP.NE.AND P0, PT, R14, 0x3, PT ;  /* 0x000000030e00780c */ /* 0x000fe20003f05270 */
[----:B------:R-:W0:Y:S02]  /*0ba0*/  FENCE.VIEW.ASYNC.S ;  /* 0x00000000000073c6 */ /* 0x000e240000000000 */
[----:B0-----:R0:W1:Y:S01]  /*0bb0*/  @!UP0 SYNCS.EXCH.64 URZ, [UR8+0x350], UR4 ;  /* 0x00035004083f85b2 */ /* 0x0010620008000100 */
[----:B------:R-:W-:-:S02]  /*0bc0*/  ISETP.NE.U32.AND P1, PT, RZ, UR10, PT ;  /* 0x0000000aff007c0c */ /* 0x000fc4000bf25070 */
[----:B------:R-:W-:Y:S02]  /*0bd0*/  ISETP.EQ.OR P0, PT, R14, RZ, !P0 ;  /* 0x000000ff0e00720c */ /* 0x000fe40004702670 */
[----:B------:R-:W-:Y:S02]  /*0be0*/  ISETP.NE.AND.EX P1, PT, RZ, UR11, PT, P1 ;  /* 0x0000000bff007c0c */ /* 0x000fe4000bf25310 */
[----:B------:R-:W-:-:S04]  /*0bf0*/  ISETP.EQ.AND P0, PT, R7, RZ, P0 ;  /* 0x000000ff0700720c */ /* 0x000fc80000702270 */
[----:B------:R-:W-:-:S04]  /*0c00*/  SEL R23, RZ, 0x1, !P0 ;  /* 0x00000001ff177807 */ /* 0x000fc80004000000 */
[----:B------:R-:W-:Y:S01]  /*0c10*/  SEL R23, R23, 0x2, P3 ;  /* 0x0000000217177807 */ /* 0x000fe20001800000 */
[----:B------:R0:W1:Y:S01]  /*0c20*/  @!UP1 SYNCS.EXCH.64 URZ, [UR8+0x358], UR4 ;  /* 0x00035804083f95b2 */ /* 0x0000620008000100 */
[----:B------:R-:W-:Y:S01]  /*0c30*/  NOP ;  /* 0x0000000000007918 */ /* 0x000fe20000000000 */
[----:B------:R0:W1:Y:S01]  /*0c40*/  @!UP2 SYNCS.EXCH.64 URZ, [UR9+0x330], UR6 ;  /* 0x00033006093fa5b2 */ /* 0x0000620008000100 */
[----:B------:R0:W1:Y:S01]  /*0c50*/  @!UP3 SYNCS.EXCH.64 URZ, [UR9+0x338], UR6 ;  /* 0x00033806093fb5b2 */ /* 0x0000620008000100 */
[----:B------:R0:W1:Y:S01]  /*0c60*/  @!UP4 SYNCS.EXCH.64 URZ, [UR9+0x340], UR6 ;  /* 0x00034006093fc5b2 */ /* 0x0000620008000100 */
[----:B------:R0:W1:Y:S01]  /*0c70*/  @!UP5 SYNCS.EXCH.64 URZ, [UR9+0x348], UR6 ;  /* 0x00034806093fd5b2 */ /* 0x0000620008000100 */
[----:B------:R-:W-:Y:S01]  /*0c80*/  NOP ;  /* 0x0000000000007918 */ /* 0x000fe20000000000 */
[----:B-1----:R-:W-:Y:S06]  /*0c90*/  BAR.SYNC.DEFER_BLOCKING 0x0 ;  /* 0x0000000000007b1d */ /* 0x002fec0000010000 */
[----:B0-----:R-:W-:Y:S05]  /*0ca0*/  @!P1 BRA `(.L_x_4) ;  /* 0x00000000001c9947 */ /* 0x001fea0003800000 */
[----:B------:R-:W0:Y:S02]  /*0cb0*/  LDC.64 R2, c[0x0][0x598] ;  /* 0x00016600ff027b82 */ /* 0x000e240000000a00 */
[----:B0-----:R-:W2:Y:S02]  /*0cc0*/  LDG.E.64 R2, desc[UR36][R2.64] ;  /* 0x0000002402027981 */ /* 0x001ea4000c1e1b00 */
[----:B--2---:R-:W-:-:S04]  /*0cd0*/  ISETP.NE.U32.AND P0, PT, R2, RZ, PT ;  /* 0x000000ff0200720c */ /* 0x004fc80003f05070 */
[----:B------:R-:W-:-:S13]  /*0ce0*/  ISETP.NE.AND.EX P0, PT, R3, RZ, PT, P0 ;  /* 0x000000ff0300720c */ /* 0x000fda0003f05300 */
[----:B------:R-:W-:Y:S05]  /*0cf0*/  @!P0 BRA `(.L_x_4) ;  /* 0x0000000000088947 */ /* 0x000fea0003800000 */
[----:B------:R1:W5:Y:S01]  /*0d00*/  LD.E R64, desc[UR36][R2.64] ;  /* 0x0000002402407980 */ /* 0x000362000c101900 */
[----:B------:R-:W-:Y:S05]  /*0d10*/  BRA `(.L_x_5) ;  /* 0x0000000000247947 */ /* 0x000fea0003800000 */
.L_x_4:
[----:B------:R-:W-:Y:S02]  /*0d20*/  ULDC.64 UR4, c[0x0][0x588] ;  /* 0x0001620000047ab9 */ /* 0x000fe40000000a00 */
[----:B------:R-:W-:-:S04]  /*0d30*/  ISETP.NE.U32.AND P0, PT, RZ, UR4, PT ;  /* 0x00000004ff007c0c */ /* 0x000fc8000bf05070 */
[----:B------:R-:W-:-:S13]  /*0d40*/  ISETP.NE.AND.EX P0, PT, RZ, UR5, PT, P0 ;  /* 0x00000005ff007c0c */ /* 0x000fda000bf05300 */
[----:B------:R-:W-:Y:S05]  /*0d50*/  @!P0 BRA `(.L_x_6) ;  /* 0x00000000000c8947 */ /* 0x000fea0003800000 */
[----:B------:R-:W0:Y:S02]  /*0d60*/  LDC.64 R64, c[0x0][0x588] ;  /* 0x00016200ff407b82 */ /* 0x000e240000000a00 */
[----:B0-----:R0:W5:Y:S01]  /*0d70*/  LDG.E R64, desc[UR36][R64.64] ;  /* 0x0000002440407981 */ /* 0x001162000c1e1900 */
[----:B------:R-:W-:Y:S05]  /*0d80*/  BRA `(.L_x_5) ;  /* 0x0000000000087947 */ /* 0x000fea0003800000 */
.L_x_6:
[----:B------:R-:W-:Y:S02]  /*0d90*/  ULDC UR4, c[0x0][0x580] ;  /* 0x0001600000047ab9 */ /* 0x000fe40000000800 */
[----:B------:R-:W-:-:S07]  /*0da0*/  IMAD.U32 R64, RZ, RZ, UR4 ;  /* 0x00000004ff407e24 */ /* 0x000fce000f8e00ff */
.L_x_5:
[----:B------:R-:W-:Y:S02]  /*0db0*/  ULDC.64 UR4, c[0x0][0x5a0] ;  /* 0x0001680000047ab9 */ /* 0x000fe40000000a00 */
[----:B------:R-:W-:-:S04]  /*0dc0*/  ISETP.NE.U32.AND P0, PT, RZ, UR4, PT ;  /* 0x00000004ff007c0c */ /* 0x000fc8000bf05070 */
[----:B------:R-:W-:-:S13]  /*0dd0*/  ISETP.NE.AND.EX P0, PT, RZ, UR5, PT, P0 ;  /* 0x00000005ff007c0c */ /* 0x000fda000bf05300 */
[----:B------:R-:W-:Y:S05]  /*0de0*/  @!P0 BRA `(.L_x_7) ;  /* 0x00000000001c8947 */ /* 0x000fea0003800000 */
[----:B-1----:R-:W1:Y:S02]  /*0df0*/  LDC.64 R2, c[0x0][0x5a0] ;  /* 0x00016800ff027b82 */ /* 0x002e640000000a00 */
[----:B-1----:R-:W2:Y:S02]  /*0e00*/  LDG.E.64 R2, desc[UR36][R2.64] ;  /* 0x0000002402027981 */ /* 0x002ea4000c1e1b00 */
[----:B--2---:R-:W-:-:S04]  /*0e10*/  ISETP.NE.U32.AND P0, PT, R2, RZ, PT ;  /* 0x000000ff0200720c */ /* 0x004fc80003f05070 */
[----:B------:R-:W-:-:S13]  /*0e20*/  ISETP.NE.AND.EX P0, PT, R3, RZ, PT, P0 ;  /* 0x000000ff0300720c */ /* 0x000fda0003f05300 */
[----:B------:R-:W-:Y:S05]  /*0e30*/  @!P0 BRA `(.L_x_7) ;  /* 0x0000000000088947 */ /* 0x000fea0003800000 */
[----:B0-----:R2:W5:Y:S01]  /*0e40*/  LD.E R65, desc[UR36][R2.64] ;  /* 0x0000002402417980 */ /* 0x001562000c101900 */
[----:B------:R-:W-:Y:S05]  /*0e50*/  BRA `(.L_x_8) ;  /* 0x0000000000247947 */ /* 0x000fea0003800000 */
.L_x_7:
[----:B------:R-:W-:Y:S02]  /*0e60*/  ULDC.64 UR4, c[0x0][0x590] ;  /* 0x0001640000047ab9 */ /* 0x000fe40000000a00 */
[----:B------:R-:W-:-:S04]  /*0e70*/  ISETP.NE.U32.AND P0, PT, RZ, UR4, PT ;  /* 0x00000004ff007c0c */ /* 0x000fc8000bf05070 */
[----:B------:R-:W-:-:S13]  /*0e80*/  ISETP.NE.AND.EX P0, PT, RZ, UR5, PT, P0 ;  /* 0x00000005ff007c0c */ /* 0x000fda000bf05300 */
[----:B------:R-:W-:Y:S05]  /*0e90*/  @!P0 BRA `(.L_x_9) ;  /* 0x00000000000c8947 */ /* 0x000fea0003800000 */
[----:B-1----:R-:W0:Y:S02]  /*0ea0*/  LDC.64 R2, c[0x0][0x590] ;  /* 0x00016400ff027b82 */ /* 0x002e240000000a00 */
[----:B0-----:R0:W5:Y:S01]  /*0eb0*/  LDG.E R65, desc[UR36][R2.64] ;  /* 0x0000002402417981 */ /* 0x001162000c1e1900 */
[----:B------:R-:W-:Y:S05]  /*0ec0*/  BRA `(.L_x_8) ;  /* 0x0000000000087947 */ /* 0x000fea0003800000 */
.L_x_9:
[----:B------:R-:W-:Y:S02]  /*0ed0*/  ULDC UR4, c[0x0][0x584] ;  /* 0x0001610000047ab9 */ /* 0x000fe40000000800 */
[----:B0-----:R-:W-:-:S07]  /*0ee0*/  IMAD.U32 R65, RZ, RZ, UR4 ;  /* 0x00000004ff417e24 */ /* 0x001fce000f8e00ff */
.L_x_8:
[----:B012---:R-:W0:Y:S01]  /*0ef0*/  LDC R2, c[0x0][0x65c] ;  /* 0x00019700ff027b82 */ /* 0x007e220000000800 */
[----:B------:R-:W1:Y:S01]  /*0f00*/  S2R R15, SR_CTAID.Y ;  /* 0x00000000000f7919 */ /* 0x000e620000002600 */
[----:B------:R-:W-:Y:S01]  /*0f10*/  ULDC UR6, c[0x0][0x28c] ;  /* 0x0000a30000067ab9 */ /* 0x000fe20000000800 */
[----:B------:R-:W-:Y:S01]  /*0f20*/  ISETP.NE.AND P0, PT, R7, 0x2, PT ;  /* 0x000000020700780c */ /* 0x000fe20003f05270 */
[----:B------:R-:W-:Y:S01]  /*0f30*/  UIADD3 UR6, UR6, 0xf, URZ ;  /* 0x0000000f06067890 */ /* 0x000fe2000fffe03f */
[----:B------:R-:W2:Y:S01]  /*0f40*/  S2R R6, SR_CTAID.X ;  /* 0x0000000000067919 */ /* 0x000ea20000002500 */
[----:B------:R-:W-:Y:S01]  /*0f50*/  UMOV UR38, URZ ;  /* 0x0000003f00267c82 */ /* 0x000fe20008000000 */
[----:B------:R-:W-:Y:S01]  /*0f60*/  UMOV UR39, URZ ;  /* 0x0000003f00277c82 */ /* 0x000fe20008000000 */
[----:B------:R-:W-:Y:S01]  /*0f70*/  USHF.R.S32.HI UR7, URZ, 0x1f, UR6 ;  /* 0x0000001f3f077899 */ /* 0x000fe20008011406 */
[----:B------:R-:W-:-:S03]  /*0f80*/  ULDC.64 UR8, c[0x0][0x650] ;  /* 0x0001940000087ab9 */ /* 0x000fc60000000a00 */
[----:B------:R-:W-:-:S04]  /*0f90*/  ULEA.HI UR7, UR7, UR6, URZ, 0x4 ;  /* 0x0000000607077291 */ /* 0x000fc8000f8f203f */
[----:B------:R-:W-:Y:S01]  /*0fa0*/  USHF.R.S32.HI UR40, URZ, 0x4, UR7 ;  /* 0x000000043f287899 */ /* 0x000fe20008011407 */
[----:B0-----:R-:W-:-:S13]  /*0fb0*/  ISETP.NE.AND P1, PT, R2, 0x1, PT ;  /* 0x000000010200780c */ /* 0x001fda0003f25270 */
[----:B------:R-:W2:Y:S01]  /*0fc0*/  @P1 LDC R17, c[0x0][0x10] ;  /* 0x00000400ff111b82 */ /* 0x000ea20000000800 */
[----:B-1----:R-:W-:Y:S02]  /*0fd0*/  @P1 IMAD.MOV.U32 R8, RZ, RZ, R15 ;  /* 0x000000ffff081224 */ /* 0x002fe400078e000f */
[----:B------:R-:W-:Y:S02]  /*0fe0*/  @P1 IMAD.MOV.U32 R9, RZ, RZ, RZ ;  /* 0x000000ffff091224 */ /* 0x000fe400078e00ff */
[----:B------:R-:W-:-:S03]  /*0ff0*/  @P1 IMAD.MOV.U32 R7, RZ, RZ, RZ ;  /* 0x000000ffff071224 */ /* 0x000fc600078e00ff */
[----:B------:R-:W0:Y:S01]  /*1000*/  @!P1 LDC R3, c[0x0][0xc] ;  /* 0x00000300ff039b82 */ /* 0x000e220000000800 */
[----:B------:R-:W-:Y:S01]  /*1010*/  ULDC UR4, c[0x0][0xc] ;  /* 0x0000030000047ab9 */ /* 0x000fe20000000800 */
[----:B------:R-:W-:Y:S02]  /*1020*/  ULDC UR5, c[0x0][0x10] ;  /* 0x0000040000057ab9 */ /* 0x000fe40000000800 */
[----:B------:R-:W-:-:S04]  /*1030*/  UIMAD.WIDE.U32 UR4, UR4, UR5, URZ ;  /* 0x00000005040472a5 */ /* 0x000fc8000f8e003f */
[----:B------:R-:W1:Y:S01]  /*1040*/  LDC R0, c[0x0][0x14] ;  /* 0x00000500ff007b82 */ /* 0x000e620000000800 */
[----:B--2---:R-:W-:-:S04]  /*1050*/  @P1 IMAD.WIDE.U32 R16, R6, R17, R8 ;  /* 0x0000001106101225 */ /* 0x004fc800078e0008 */
[----:B------:R-:W-:Y:S02]  /*1060*/  @P1 IMAD.IADD R17, R17, 0x1, R7 ;  /* 0x0000000111111824 */ /* 0x000fe400078e0207 */
[----:B------:R-:W-:Y:S02]  /*1070*/  IMAD.MOV.U32 R7, RZ, RZ, RZ ;  /* 0x000000ffff077224 */ /* 0x000fe400078e00ff */
[----:B0-----:R-:W-:-:S04]  /*1080*/  @!P1 IMAD.WIDE.U32 R8, R3, R15, R6 ;  /* 0x0000000f03089225 */ /* 0x001fc800078e0006 */
[----:B------:R-:W-:Y:S02]  /*1090*/  @!P1 IMAD.MOV.U32 R16, RZ, RZ, R8 ;  /* 0x000000ffff109224 */ /* 0x000fe400078e0008 */
[----:B-1----:R-:W-:-:S04]  /*10a0*/  IMAD.WIDE.U32 R10, R0, UR4, RZ ;  /* 0x00000004000a7c25 */ /* 0x002fc8000f8e00ff */
[----:B------:R-:W-:Y:S01]  /*10b0*/  IMAD R3, R0, UR5, RZ ;  /* 0x0000000500037c24 */ /* 0x000fe2000f8e02ff */
[----:B------:R0:W-:Y:S01]  /*10c0*/  STL.64 [R1], R10 ;  /* 0x0000000a01007387 */ /* 0x0001e20000100a00 */
[----:B------:R-:W-:Y:S02]  /*10d0*/  @!P1 IMAD.MOV.U32 R17, RZ, RZ, R9 ;  /* 0x000000ffff119224 */ /* 0x000fe400078e0009 */
[----:B------:R-:W-:Y:S01]  /*10e0*/  IMAD.IADD R0, R11, 0x1, R3 ;  /* 0x000000010b007824 */ /* 0x000fe200078e0203 */
[----:B------:R-:W-:Y:S06]  /*10f0*/  @P0 BRA `(.L_x_10) ;  /* 0x0000000000200947 */ /* 0x000fec0003800000 */
[----:B------:R-:W-:Y:S01]  /*1100*/  UISETP.GE.U32.AND UP0, UPT, UR40, 0x32, UPT ;  /* 0x000000322800788c */ /* 0x000fe2000bf06070 */
[----:B------:R-:W-:Y:S01]  /*1110*/  IADD3 R16, P0, R16, R10, RZ ;  /* 0x0000000a10107210 */ /* 0x000fe20007f1e0ff */
[----:B------:R-:W-:Y:S01]  /*1120*/  UIMAD.WIDE.U32 UR4, UR40, 0x51eb851f, URZ ;  /* 0x51eb851f280478a5 */ /* 0x000fe2000f8e003f */
[----:B------:R-:W-:-:S03]  /*1130*/  UMOV UR39, URZ ;  /* 0x0000003f00277c82 */ /* 0x000fc60008000000 */
[----:B------:R-:W-:Y:S01]  /*1140*/  USHF.R.U32.HI UR4, URZ, 0x4, UR5 ;  /* 0x000000043f047899 */ /* 0x000fe20008011605 */
[----:B------:R-:W-:-:S03]  /*1150*/  IMAD.X R17, R0, 0x1, R17, P0 ;  /* 0x0000000100117824 */ /* 0x000fc600000e0611 */
[----:B------:R-:W-:Y:S02]  /*1160*/  UIMAD UR38, UR4, -0x32, UR40 ;  /* 0xffffffce042678a4 */ /* 0x000fe4000f8e0228 */
[----:B------:R-:W-:-:S12]  /*1170*/  @UP0 ULOP3.LUT UR39, UR4, 0x1, URZ, 0xc0, !UPT ;  /* 0x0000000104270892 */ /* 0x000fd8000f8ec03f */
.L_x_10:
[----:B------:R-:W-:Y:S01]  /*1180*/  ISETP.GE.U32.AND P0, PT, R16, UR8, PT ;  /* 0x0000000810007c0c */ /* 0x000fe2000bf06070 */
[----:B------:R-:W-:Y:S01]  /*1190*/  IMAD.MOV.U32 R22, RZ, RZ, -0x1 ;  /* 0xffffffffff167424 */ /* 0x000fe200078e00ff */
[----:B------:R-:W-:Y:S01]  /*11a0*/  PRMT R3, RZ, 0x7610, R3 ;  /* 0x00007610ff037816 */ /* 0x000fe20000000003 */
[----:B------:R-:W-:Y:S01]  /*11b0*/  IMAD.MOV.U32 R18, RZ, RZ, -0x1 ;  /* 0xffffffffff127424 */ /* 0x000fe200078e00ff */
[----:B------:R-:W-:Y:S01]  /*11c0*/  ISETP.GE.U32.AND.EX P0, PT, R17, UR9, PT, P0 ;  /* 0x0000000911007c0c */ /* 0x000fe2000bf06100 */
[----:B------:R-:W-:-:S12]  /*11d0*/  IMAD.MOV.U32 R19, RZ, RZ, -0x1 ;  /* 0xffffffffff137424 */ /* 0x000fd800078e00ff */
[----:B------:R-:W-:Y:S05]  /*11e0*/  @P0 BRA `(.L_x_11) ;  /* 0x0000000400580947 */ /* 0x000fea0003800000 */
[----:B------:R-:W1:Y:S01]  /*11f0*/  LDC.64 R20, c[0x0][0x628] ;  /* 0x00018a00ff147b82 */ /* 0x000e620000000a00 */
[----:B------:R-:W-:Y:S02]  /*1200*/  IMAD.MOV.U32 R8, RZ, RZ, R16 ;  /* 0x000000ffff087224 */ /* 0x000fe400078e0010 */
[----:B------:R-:W-:-:S05]  /*1210*/  IMAD.MOV.U32 R9, RZ, RZ, R17 ;  /* 0x000000ffff097224 */ /* 0x000fca00078e0011 */
[----:B------:R-:W2:Y:S08]  /*1220*/  LDC R18, c[0x0][0x630] ;  /* 0x00018c00ff127b82 */ /* 0x000eb00000000800 */
[----:B------:R-:W3:Y:S01]  /*1230*/  LDC.64 R24, c[0x0][0x620] ;  /* 0x00018800ff187b82 */ /* 0x000ee20000000a00 */
[----:B-1----:R-:W-:-:S04]  /*1240*/  ISETP.NE.U32.AND P0, PT, R20, RZ, PT ;  /* 0x000000ff1400720c */ /* 0x002fc80003f05070 */
[----:B------:R-:W-:-:S13]  /*1250*/  ISETP.NE.AND.EX P0, PT, R21, RZ, PT, P0 ;  /* 0x000000ff1500720c */ /* 0x000fda0003f05300 */
[----:B--23--:R-:W-:Y:S05]  /*1260*/  @!P0 BRA `(.L_x_12) ;  /* 0x0000000000288947 */ /* 0x00cfea0003800000 */
[----:B------:R-:W1:Y:S02]  /*1270*/  LDC R3, c[0x0][0x634] ;  /* 0x00018d00ff037b82 */ /* 0x000e640000000800 */
[----:B-1----:R-:W-:-:S05]  /*1280*/  IADD3 R3, P0, R16, R3, RZ ;  /* 0x0000000310037210 */ /* 0x002fca0007f1e0ff */
[----:B------:R-:W-:-:S04]  /*1290*/  IMAD.X R19, RZ, RZ, R17, P0 ;  /* 0x000000ffff137224 */ /* 0x000fc800000e0611 */
[----:B------:R-:W-:-:S04]  /*12a0*/  IMAD.WIDE.U32 R8, R19, R20, RZ ;  /* 0x0000001413087225 */ /* 0x000fc800078e00ff */
[----:B0-----:R-:W-:-:S04]  /*12b0*/  IMAD.WIDE.U32 R10, P0, R3, R21, R8 ;  /* 0x00000015030a7225 */ /* 0x001fc80007800008 */
[----:B------:R-:W-:-:S04]  /*12c0*/  IMAD.WIDE.U32 R8, R3, R20, RZ ;  /* 0x0000001403087225 */ /* 0x000fc800078e00ff */
[----:B------:R-:W-:Y:S01]  /*12d0*/  IMAD.X R13, RZ, RZ, RZ, P0 ;  /* 0x000000ffff0d7224 */ /* 0x000fe200000e06ff */
[----:B------:R-:W-:Y:S01]  /*12e0*/  IADD3 RZ, P0, R9, R10, RZ ;  /* 0x0000000a09ff7210 */ /* 0x000fe20007f1e0ff */
[----:B------:R-:W-:-:S04]  /*12f0*/  IMAD.MOV.U32 R12, RZ, RZ, R11 ;  /* 0x000000ffff0c7224 */ /* 0x000fc800078e000b */
[----:B------:R-:W-:-:S08]  /*1300*/  IMAD.WIDE.U32.X R8, R19, R21, R12, P0 ;  /* 0x0000001513087225 */ /* 0x000fd000000e040c */
.L_x_12:
[-CC-:B------:R-:W-:Y:S01]  /*1310*/  SHF.R.U64 R30, R8, R18.reuse, R9.reuse ;  /* 0x00000012081e7219 */ /* 0x180fe20000001209 */
[----:B------:R-:W1:Y:S01]  /*1320*/  LDC R12, c[0x0][0x618] ;  /* 0x00018600ff0c7b82 */ /* 0x000e620000000800 */
[----:B------:R-:W-:Y:S01]  /*1330*/  SHF.R.U32.HI R7, RZ, R18, R9 ;  /* 0x00000012ff077219 */ /* 0x000fe20000011609 */
[----:B------:R-:W-:Y:S01]  /*1340*/  ULDC UR4, c[0x0][0x150] ;  /* 0x0000540000047ab9 */ /* 0x000fe20000000800 */
[----:B0-----:R-:W-:Y:S02]  /*1350*/  IADD3 R11, P0, RZ, -R30, RZ ;  /* 0x8000001eff0b7210 */ /* 0x001fe40007f1e0ff */
[----:B------:R-:W-:-:S03]  /*1360*/  I2FP.F32.U32 R3, R6 ;  /* 0x0000000600037245 */ /* 0x000fc60000201000 */
[----:B------:R-:W0:Y:S01]  /*1370*/  LDC.64 R26, c[0x0][0x640] ;  /* 0x00019000ff1a7b82 */ /* 0x000e220000000a00 */
[----:B------:R-:W-:Y:S02]  /*1380*/  IMAD.X R13, RZ, RZ, ~R7, P0 ;  /* 0x000000ffff0d7224 */ /* 0x000fe400000e0e07 */
[----:B------:R-:W-:Y:S01]  /*1390*/  FMUL R3, R3, UR4 ;  /* 0x0000000403037c20 */ /* 0x000fe20008400000 */
[----:B------:R-:W-:Y:S01]  /*13a0*/  IMAD.WIDE.U32 R8, R11, R24, R16 ;  /* 0x000000180b087225 */ /* 0x000fe200078e0010 */
[----:B------:R-:W-:-:S03]  /*13b0*/  ULDC UR4, c[0x0][0x154] ;  /* 0x0000550000047ab9 */ /* 0x000fc60000000800 */
[----:B------:R-:W-:Y:S01]  /*13c0*/  IMAD R10, R13, R24, RZ ;  /* 0x000000180d0a7224 */ /* 0x000fe200078e02ff */
[----:B------:R-:W2:Y:S01]  /*13d0*/  LDC R7, c[0x0][0x144] ;  /* 0x00005100ff077b82 */ /* 0x000ea20000000800 */
[----:B------:R-:W3:Y:S02]  /*13e0*/  F2I.U32.TRUNC.NTZ R3, R3 ;  /* 0x0000000300037305 */ /* 0x000ee4000020f000 */
[----:B------:R-:W-:-:S04]  /*13f0*/  IMAD R11, R11, R25, R10 ;  /* 0x000000190b0b7224 */ /* 0x000fc800078e020a */
[----:B------:R-:W-:Y:S01]  /*1400*/  IMAD.IADD R9, R9, 0x1, R11 ;  /* 0x0000000109097824 */ /* 0x000fe200078e020b */
[----:B------:R-:W4:Y:S01]  /*1410*/  LDC R18, c[0x0][0x608] ;  /* 0x00018200ff127b82 */ /* 0x000f220000000800 */
[----:B------:R-:W-:-:S03]  /*1420*/  IMAD.MOV.U32 R11, RZ, RZ, -0x1 ;  /* 0xffffffffff0b7424 */ /* 0x000fc600078e00ff */
[-C--:B-1----:R-:W-:Y:S02]  /*1430*/  SHF.R.U64 R22, R8, R12.reuse, R9 ;  /* 0x0000000c08167219 */ /* 0x082fe40000001209 */
[----:B------:R-:W-:Y:S02]  /*1440*/  I2FP.F32.U32 R8, R15 ;  /* 0x0000000f00087245 */ /* 0x000fe40000201000 */
[----:B------:R-:W1:Y:S01]  /*1450*/  LDC R24, c[0x0][0x658] ;  /* 0x00019600ff187b82 */ /* 0x000e620000000800 */
[----:B0-----:R-:W-:Y:S01]  /*1460*/  ISETP.NE.U32.AND P0, PT, R26, RZ, PT ;  /* 0x000000ff1a00720c */ /* 0x001fe20003f05070 */
[----:B---3--:R-:W-:Y:S01]  /*1470*/  IMAD.MOV R10, RZ, RZ, -R3 ;  /* 0x000000ffff0a7224 */ /* 0x008fe200078e0a03 */
[----:B------:R-:W-:Y:S01]  /*1480*/  SHF.R.U32.HI R9, RZ, R12, R9 ;  /* 0x0000000cff097219 */ /* 0x000fe20000011609 */
[----:B------:R-:W-:Y:S01]  /*1490*/  FMUL R8, R8, UR4 ;  /* 0x0000000408087c20 */ /* 0x000fe20008400000 */
[----:B------:R-:W-:-:S03]  /*14a0*/  ISETP.NE.AND.EX P0, PT, R27, RZ, PT, P0 ;  /* 0x000000ff1b00720c */ /* 0x000fc60003f05300 */
[----:B------:R-:W0:Y:S01]  /*14b0*/  LDC R20, c[0x0][0x148] ;  /* 0x00005200ff147b82 */ /* 0x000e220000000800 */
[----:B--2---:R-:W-:-:S07]  /*14c0*/  IMAD R3, R7, R10, R6 ;  /* 0x0000000a07037224 */ /* 0x004fce00078e0206 */
[----:B------:R-:W2:Y:S01]  /*14d0*/  LDC R21, c[0x0][0x600] ;  /* 0x00018000ff157b82 */ /* 0x000ea20000000800 */
[-CC-:B----4-:R-:W-:Y:S02]  /*14e0*/  SHF.R.U64 R32, R22, R18.reuse, R9.reuse ;  /* 0x0000001216207219 */ /* 0x190fe40000001209 */
[----:B------:R-:W-:Y:S01]  /*14f0*/  SHF.R.U32.HI R7, RZ, R18, R9 ;  /* 0x00000012ff077219 */ /* 0x000fe20000011609 */
[----:B------:R-:W-:Y:S01]  /*1500*/  IMAD.MOV.U32 R9, RZ, RZ, 0x1 ;  /* 0x00000001ff097424 */ /* 0x000fe200078e00ff */
[----:B------:R3:W4:Y:S03]  /*1510*/  F2I.U32.TRUNC.NTZ R18, R8 ;  /* 0x0000000800127305 */ /* 0x000726000020f000 */
[----:B------:R-:W0:Y:S01]  /*1520*/  LDC R25, c[0x0][0x648] ;  /* 0x00019200ff197b82 */ /* 0x000e220000000800 */
[-C--:B-1----:R-:W-:Y:S02]  /*1530*/  SHF.L.U32 R6, R11, R24.reuse, RZ ;  /* 0x000000180b067219 */ /* 0x082fe400000006ff */
[----:B------:R-:W-:-:S02]  /*1540*/  SHF.R.U64 R34, R32, R24, R7 ;  /* 0x0000001820227219 */ /* 0x000fc40000001207 */
[----:B------:R-:W-:Y:S02]  /*1550*/  LOP3.LUT R13, RZ, R6, RZ, 0x33, !PT ;  /* 0x00000006ff0d7212 */ /* 0x000fe400078e33ff */
[-C--:B------:R-:W-:Y:S01]  /*1560*/  SHF.R.U32.HI R7, RZ, R24.reuse, R7 ;  /* 0x00000018ff077219 */ /* 0x080fe20000011607 */
[----:B------:R-:W1:Y:S01]  /*1570*/  LDC R29, c[0x0][0x638] ;  /* 0x00018e00ff1d7b82 */ /* 0x000e620000000800 */
[----:B------:R-:W-:Y:S01]  /*1580*/  SHF.L.U32 R12, R9, R24, RZ ;  /* 0x00000018090c7219 */ /* 0x000fe200000006ff */
[----:B------:R-:W-:-:S06]  /*1590*/  IMAD.MOV.U32 R6, RZ, RZ, R34 ;  /* 0x000000ffff067224 */ /* 0x000fcc00078e0022 */
[----:B------:R-:W0:Y:S01]  /*15a0*/  LDC R28, c[0x0][0x610] ;  /* 0x00018400ff1c7b82 */ /* 0x000e220000000800 */
[----:B---34-:R-:W-:Y:S05]  /*15b0*/  @!P0 BRA `(.L_x_13) ;  /* 0x0000000000288947 */ /* 0x018fea0003800000 */
[----:B------:R-:W3:Y:S02]  /*15c0*/  LDC R11, c[0x0][0x64c] ;  /* 0x00019300ff0b7b82 */ /* 0x000ee40000000800 */
[----:B---3--:R-:W-:-:S05]  /*15d0*/  IADD3 R11, P0, R34, R11, RZ ;  /* 0x0000000b220b7210 */ /* 0x008fca0007f1e0ff */
[----:B------:R-:W-:-:S04]  /*15e0*/  IMAD.X R19, RZ, RZ, R7, P0 ;  /* 0x000000ffff137224 */ /* 0x000fc800000e0607 */
[----:B------:R-:W-:-:S04]  /*15f0*/  IMAD.WIDE.U32 R6, R19, R26, RZ ;  /* 0x0000001a13067225 */ /* 0x000fc800078e00ff */
[----:B------:R-:W-:-:S04]  /*1600*/  IMAD.WIDE.U32 R8, P0, R11, R27, R6 ;  /* 0x0000001b0b087225 */ /* 0x000fc80007800006 */
[----:B------:R-:W-:-:S04]  /*1610*/  IMAD.WIDE.U32 R6, R11, R26, RZ ;  /* 0x0000001a0b067225 */ /* 0x000fc800078e00ff */
[----:B------:R-:W-:Y:S01]  /*1620*/  IMAD.X R11, RZ, RZ, RZ, P0 ;  /* 0x000000ffff0b7224 */ /* 0x000fe200000e06ff */
[----:B------:R-:W-:Y:S01]  /*1630*/  IADD3 RZ, P0, R7, R8, RZ ;  /* 0x0000000807ff7210 */ /* 0x000fe20007f1e0ff */
[----:B------:R-:W-:-:S04]  /*1640*/  IMAD.MOV.U32 R10, RZ, RZ, R9 ;  /* 0x000000ffff0a7224 */ /* 0x000fc800078e0009 */
[----:B------:R-:W-:-:S08]  /*1650*/  IMAD.WIDE.U32.X R6, R19, R27, R10, P0 ;  /* 0x0000001b13067225 */ /* 0x000fd000000e040a */
.L_x_13:
[----:B0-----:R-:W-:Y:S01]  /*1660*/  SHF.R.U64 R6, R6, R25, R7 ;  /* 0x0000001906067219 */ /* 0x001fe20000001207 */
[----:B--2---:R-:W-:Y:S01]  /*1670*/  VIADD R7, R21, 0xffffffff ;  /* 0xffffffff15077836 */ /* 0x004fe20000000000 */
[----:B------:R-:W-:Y:S01]  /*1680*/  LOP3.LUT R13, R32, R13, RZ, 0xc0, !PT ;  /* 0x0000000d200d7212 */ /* 0x000fe200078ec0ff */
[----:B------:R-:W-:Y:S02]  /*1690*/  IMAD.MOV R18, RZ, RZ, -R18 ;  /* 0x000000ffff127224 */ /* 0x000fe400078e0a12 */
[----:B------:R-:W-:Y:S01]  /*16a0*/  IMAD.MOV R8, RZ, RZ, -R6 ;  /* 0x000000ffff087224 */ /* 0x000fe200078e0a06 */
[----:B------:R-:W-:Y:S01]  /*16b0*/  LOP3.LUT R7, R22, R7, RZ, 0xc0, !PT ;  /* 0x0000000716077212 */ /* 0x000fe200078ec0ff */
[----:B------:R-:W-:Y:S02]  /*16c0*/  IMAD R12, R12, R6, R13 ;  /* 0x000000060c0c7224 */ /* 0x000fe400078e020d */
[----:B------:R-:W-:Y:S02]  /*16d0*/  @P1 IMAD R3, R20, R18, R15 ;  /* 0x0000001214031224 */ /* 0x000fe400078e020f */
[----:B-1----:R-:W-:-:S02]  /*16e0*/  IMAD R6, R8, R29, R34 ;  /* 0x0000001d08067224 */ /* 0x002fc400078e0222 */
[----:B------:R-:W-:Y:S02]  /*16f0*/  IMAD R22, R12, R28, R3 ;  /* 0x0000001c0c167224 */ /* 0x000fe400078e0203 */
[----:B------:R-:W-:Y:S02]  /*1700*/  IMAD R7, R6, R21, R7 ;  /* 0x0000001506077224 */ /* 0x000fe400078e0207 */
[----:B------:R-:W-:Y:S02]  /*1710*/  IMAD.MOV.U32 R3, RZ, RZ, 0x1 ;  /* 0x00000001ff037424 */ /* 0x000fe400078e00ff */
[----:B------:R-:W-:Y:S01]  /*1720*/  IMAD.MOV.U32 R19, RZ, RZ, R30 ;  /* 0x000000ffff137224 */ /* 0x000fe200078e001e */
[----:B------:R-:W-:Y:S02]  /*1730*/  SEL R18, R7, R22, !P1 ;  /* 0x0000001607127207 */ /* 0x000fe40004800000 */
[----:B------:R-:W-:-:S07]  /*1740*/  SEL R22, R22, R7, !P1 ;  /* 0x0000000716167207 */ /* 0x000fce0004800000 */
.L_x_11:
[----:B------:R-:W-:Y:S05]  /*1750*/  @!P2 BRA `(.L_x_14) ;  /* 0x0000003c00d8a947 */ /* 0x000fea0003800000 */
[----:B------:R-:W-:-:S13]  /*1760*/  ISETP.GT.U32.AND P0, PT, R31, 0x1, PT ;  /* 0x000000011f00780c */ /* 0x000fda0003f04070 */
[----:B------:R-:W-:Y:S05]  /*1770*/  @P0 EXIT ;  /* 0x000000000000094d */ /* 0x000fea0003800000 */
.L_x_15:
[----:B------:R-:W-:-:S08]  /*1780*/  NOP ;  /* 0x0000000000007918 */ /* 0x000fd00000000000 */
[----:B------:R-:W1:Y:S02]  /*1790*/  USETMAXREG.TRY_ALLOC.CTAPOOL UP0, 0xe8 ;  /* 0x000000e8000079c8 */ /* 0x000e640008000600 */
[----:B-1----:R-:W-:-:S13]  /*17a0*/  PLOP3.LUT P0, PT, PT, PT, UP0, 0x80, 0x0 ;  /* 0x000000000000781c */ /* 0x002fda0003f0f008 */
[----:B------:R-:W-:Y:S05]  /*17b0*/  @!P0 BRA `(.L_x_15) ;  /* 0xfffffffc00f08947 */ /* 0x000fea000383ffff */
[----:B------:R-:W-:-:S13]  /*17c0*/  LOP3.LUT P0, RZ, R3, 0xff, RZ, 0xc0, !PT ;  /* 0x000000ff03ff7812 */ /* 0x000fda000780c0ff */
[----:B------:R-:W-:Y:S05]  /*17d0*/  @!P0 EXIT ;  /* 0x000000000000894d */ /* 0x000fea0003800000 */
[----:B------:R-:W2:Y:S01]  /*17e0*/  LDL.64 R8, [R1] ;  /* 0x0000000001087983 */ /* 0x000ea20000100a00 */
[----:B------:R-:W-:Y:S01]  /*17f0*/  SHF.R.S32.HI R4, RZ, 0x1f, R5 ;  /* 0x0000001fff047819 */ /* 0x000fe20000011405 */
[----:B------:R-:W1:Y:S01]  /*1800*/  S2UR UR4, SR_CgaCtaId ;  /* 0x00000000000479c3 */ /* 0x000e620000008800 */
[----:B------:R-:W-:Y:S01]  /*1810*/  UMOV UR41, 0x400 ;  /* 0x0000040000297882 */ /* 0x000fe20000000000 */
[----:B------:R-:W-:Y:S01]  /*1820*/  UISETP.LT.AND UP0, UPT, UR40, 0x1, UPT ;  /* 0x000000012800788c */ /* 0x000fe2000bf01270 */
[CC--:B------:R-:W-:Y:S01]  /*1830*/  LEA.HI R3, R4.reuse, R5.reuse, RZ, 0x2 ;  /* 0x0000000504037211 */ /* 0x0c0fe200078f10ff */
[----:B------:R-:W-:Y:S01]  /*1840*/  UIADD3 UR5, UR43, -0x1, URZ ;  /* 0xffffffff2b057890 */ /* 0x000fe2000fffe03f */
[----:B------:R-:W-:Y:S01]  /*1850*/  LEA.HI R4, R4, R5, RZ, 0x5 ;  /* 0x0000000504047211 */ /* 0x000fe200078f28ff */
[----:B------:R-:W-:Y:S01]  /*1860*/  USEL UR42, UR40, 0x1, UP0 ;  /* 0x00000001282a7887 */ /* 0x000fe20008000000 */
[--C-:B------:R-:W-:Y:S01]  /*1870*/  SHF.R.S32.HI R66, RZ, 0x2, R3.reuse ;  /* 0x00000002ff427819 */ /* 0x100fe20000011403 */
[----:B------:R-:W3:Y:S01]  /*1880*/  LDC R72, c[0x0][0x658] ;  /* 0x00019600ff487b82 */ /* 0x000ee20000000800 */
[----:B------:R-:W-:Y:S01]  /*1890*/  SHF.R.S32.HI R7, RZ, 0x1f, R3 ;  /* 0x0000001fff077819 */ /* 0x000fe20000011403 */
[----:B------:R-:W-:Y:S01]  /*18a0*/  UISETP.NE.AND UP0, UPT, UR5, URZ, UPT ;  /* 0x0000003f0500728c */ /* 0x000fe2000bf05270 */
[----:B------:R-:W-:Y:S01]  /*18b0*/  LOP3.LUT R6, R3, 0xfffffffc, RZ, 0xc0, !PT ;  /* 0xfffffffc03067812 */ /* 0x000fe200078ec0ff */
[----:B------:R-:W-:Y:S01]  /*18c0*/  ULDC UR8, c[0x0][0x284] ;  /* 0x0000a10000087ab9 */ /* 0x000fe20000000800 */
[----:B------:R-:W-:Y:S01]  /*18d0*/  LEA.HI R7, R7, R66, RZ, 0x3 ;  /* 0x0000004207077211 */ /* 0x000fe200078f18ff */
[----:B------:R-:W-:Y:S01]  /*18e0*/  USEL UR7, URZ, 0x1, UP0 ;  /* 0x000000013f077887 */ /* 0x000fe20008000000 */
[----:B------:R-:W-:Y:S01]  /*18f0*/  SHF.R.S32.HI R3, RZ, 0x5, R4 ;  /* 0x00000005ff037819 */ /* 0x000fe20000011404 */
[----:B------:R-:W4:Y:S01]  /*1900*/  LDC.64 R70, c[0x0][0x5c8] ;  /* 0x00017200ff467b82 */ /* 0x000f220000000a00 */
[----:B------:R-:W-:Y:S01]  /*1910*/  LOP3.LUT R7, R7, 0xfffffff8, RZ, 0xc0, !PT ;  /* 0xfffffff807077812 */ /* 0x000fe200078ec0ff */
[----:B------:R-:W-:Y:S01]  /*1920*/  IMAD.IADD R6, R5, 0x1, -R6 ;  /* 0x0000000105067824 */ /* 0x000fe200078e0a06 */
[----:B------:R-:W-:Y:S01]  /*1930*/  LOP3.LUT R80, R23, 0x1, RZ, 0xfc, !PT ;  /* 0x0000000117507812 */ /* 0x000fe200078efcff */
[----:B------:R-:W-:Y:S01]  /*1940*/  IMAD.MOV.U32 R5, RZ, RZ, 0x1 ;  /* 0x00000001ff057424 */ /* 0x000fe200078e00ff */
[----:B------:R-:W-:Y:S01]  /*1950*/  USHF.L.U32 UR47, UR40, 0x1, URZ ;  /* 0x00000001282f7899 */ /* 0x000fe2000800063f */
[----:B------:R-:W-:Y:S01]  /*1960*/  IMAD.IADD R66, R66, 0x1, -R7 ;  /* 0x0000000142427824 */ /* 0x000fe200078e0a07 */
[----:B------:R-:W-:Y:S01]  /*1970*/  UIADD3 UR42, -UR42, UR40, URZ ;  /* 0x000000282a2a7290 */ /* 0x000fe2000fffe13f */
[----:B------:R-:W0:Y:S01]  /*1980*/  LDC R73, c[0x0][0x288] ;  /* 0x0000a200ff497b82 */ /* 0x000e220000000800 */
[----:B-1----:R-:W-:Y:S01]  /*1990*/  ULEA UR41, UR4, UR41, 0x18 ;  /* 0x0000002904297291 */ /* 0x002fe2000f8ec03f */
[C-C-:B------:R-:W-:Y:S01]  /*19a0*/  IMAD R77, R3.reuse, -0x10, -R66.reuse ;  /* 0xfffffff0034d7824 */ /* 0x140fe200078e0a42 */
[--C-:B------:R-:W-:Y:S01]  /*19b0*/  SHF.R.S32.HI R67, RZ, 0x1f, R66.reuse ;  /* 0x0000001fff437819 */ /* 0x100fe20000011442 */
[----:B------:R-:W-:Y:S01]  /*19c0*/  USHF.L.U32 UR4, UR5, 0x3, URZ ;  /* 0x0000000305047899 */ /* 0x000fe2000800063f */
[----:B------:R-:W-:Y:S01]  /*19d0*/  IMAD.SHL.U32 R68, R6, 0x2, RZ ;  /* 0x0000000206447824 */ /* 0x000fe200078e00ff */
[----:B------:R-:W-:Y:S01]  /*19e0*/  UIADD3 UR5, UR41, 0x400, URZ ;  /* 0x0000040029057890 */ /* 0x000fe2000fffe03f */
[----:B------:R-:W-:Y:S01]  /*19f0*/  IMAD.U32 R81, RZ, RZ, UR7 ;  /* 0x00000007ff517e24 */ /* 0x000fe2000f8e00ff */
[----:B------:R-:W1:Y:S01]  /*1a00*/  LDC R75, c[0x0][0x600] ;  /* 0x00018000ff4b7b82 */ /* 0x000e620000000800 */
[----:B------:R-:W-:Y:S01]  /*1a10*/  IMAD.WIDE R66, R3, 0x10, R66 ;  /* 0x0000001003427825 */ /* 0x000fe200078e0242 */
[----:B------:R-:W-:Y:S01]  /*1a20*/  UIADD3 UR6, UR41, 0x19400, URZ ;  /* 0x0001940029067890 */ /* 0x000fe2000fffe03f */
[----:B------:R-:W-:Y:S01]  /*1a30*/  SHF.R.S32.HI R69, RZ, 0x1f, R68 ;  /* 0x0000001fff457819 */ /* 0x000fe20000011444 */
[----:B------:R-:W-:Y:S01]  /*1a40*/  USHF.R.U32.HI UR5, URZ, 0x4, UR5 ;  /* 0x000000043f057899 */ /* 0x000fe20008011605 */
[----:B------:R-:W-:Y:S01]  /*1a50*/  IMAD.MOV.U32 R3, RZ, RZ, -0x1 ;  /* 0xffffffffff037424 */ /* 0x000fe200078e00ff */
[----:B------:R-:W-:Y:S01]  /*1a60*/  USHF.R.U32.HI UR6, URZ, 0x4, UR6 ;  /* 0x000000043f067899 */ /* 0x000fe20008011606 */
[----:B------:R-:W-:Y:S01]  /*1a70*/  VIADD R77, R77, UR8 ;  /* 0x000000084d4d7c36 */ /* 0x000fe20008000000 */
[----:B------:R-:W-:Y:S01]  /*1a80*/  UIADD3 UR48, UR41, 0x330, URZ ;  /* 0x0000033029307890 */ /* 0x000fe2000fffe03f */
[C---:B----4-:R-:W-:Y:S01]  /*1a90*/  SHF.L.U64.HI R71, R70.reuse, 0x3, R71 ;  /* 0x0000000346477819 */ /* 0x050fe20000010247 */
[----:B------:R-:W-:Y:S01]  /*1aa0*/  ULOP3.LUT UR4, UR4, 0x8, URZ, 0xc0, !UPT ;  /* 0x0000000804047892 */ /* 0x000fe2000f8ec03f */
[-C--:B---3--:R-:W-:Y:S01]  /*1ab0*/  SHF.L.U32 R3, R3, R72.reuse, RZ ;  /* 0x0000004803037219 */ /* 0x088fe200000006ff */
[----:B------:R-:W-:Y:S01]  /*1ac0*/  ULOP3.LUT UR5, UR5, 0x3fff, URZ, 0xc0, !UPT ;  /* 0x00003fff05057892 */ /* 0x000fe2000f8ec03f */
[----:B------:R-:W-:Y:S01]  /*1ad0*/  SHF.L.U32 R72, R5, R72, RZ ;  /* 0x0000004805487219 */ /* 0x000fe200000006ff */
[----:B------:R-:W-:Y:S01]  /*1ae0*/  ULOP3.LUT UR6, UR6, 0x3fff, URZ, 0xc0, !UPT ;  /* 0x00003fff06067892 */ /* 0x000fe2000f8ec03f */
[----:B------:R-:W-:Y:S01]  /*1af0*/  IMAD.SHL.U32 R70, R70, 0x8, RZ ;  /* 0x0000000846467824 */ /* 0x000fe200078e00ff */
[----:B------:R-:W-:Y:S01]  /*1b00*/  LOP3.LUT R76, RZ, R3, RZ, 0x33, !PT ;  /* 0x00000003ff4c7212 */ /* 0x000fe200078e33ff */
[----:B0-----:R-:W-:Y:S01]  /*1b10*/  IMAD R73, R6, -0x2, R73 ;  /* 0xfffffffe06497824 */ /* 0x001fe200078e0249 */
[----:B------:R-:W-:-:S02]  /*1b20*/  ULEA UR43, UR43, UR48, 0x3 ;  /* 0x000000302b2b7291 */ /* 0x000fc4000f8e183f */
[----:B------:R-:W-:Y:S02]  /*1b30*/  ULOP3.LUT UR49, UR4, 0x8, URZ, 0x3c, !UPT ;  /* 0x0000000804317892 */ /* 0x000fe4000f8e3c3f */
[----:B------:R-:W-:Y:S01]  /*1b40*/  ULOP3.LUT UR44, UR4, 0x18, URZ, 0x3c, !UPT ;  /* 0x00000018042c7892 */ /* 0x000fe2000f8e3c3f */
[----:B-1----:R-:W-:Y:S01]  /*1b50*/  VIADD R75, R75, 0xffffffff ;  /* 0xffffffff4b4b7836 */ /* 0x002fe20000000000 */
[----:B------:R-:W-:Y:S02]  /*1b60*/  ULOP3.LUT UR45, UR5, 0x10000, URZ, 0xfc, !UPT ;  /* 0x00010000052d7892 */ /* 0x000fe4000f8efc3f */
[----:B------:R-:W-:Y:S01]  /*1b70*/  ULOP3.LUT UR46, UR6, 0x10000, URZ, 0xfc, !UPT ;  /* 0x00010000062e7892 */ /* 0x000fe2000f8efc3f */
[----:B--2---:R-:W-:-:S11]  /*1b80*/  SHF.L.U64.HI R74, R8, 0x1, R0 ;  /* 0x00000001084a7819 */ /* 0x004fd60000010200 */
.L_x_115:
[----:B------:R-:W-:-:S04]  /*1b90*/  SHF.L.U32 R0, R81, 0x1f, RZ ;  /* 0x0000001f51007819 */ /* 0x000fc800000006ff */
[----:B------:R-:W0:Y:S02]  /*1ba0*/  SYNCS.PHASECHK.TRANS64.TRYWAIT P0, [UR43+-0x8], R0 ;  /* 0xfffff800ff0075a7 */ /* 0x000e24000800016b */
[----:B01-34-:R-:W-:Y:S05]  /*1bb0*/  @!P0 BRA `(.L_x_16) ;  /* 0x0000006400208947 */ /* 0x01bfea0003800000 */
.L_x_183:
[----:B------:R-:W-:Y:S02]  /*1bc0*/  ULDC UR4, c[0x0][0x28c] ;  /* 0x0000a30000047ab9 */ /* 0x000fe40000000800 */
[----:B------:R-:W-:-:S13]  /*1bd0*/  ISETP.LT.AND P0, PT, RZ, UR4, PT ;  /* 0x00000004ff007c0c */ /* 0x000fda000bf01270 */
[----:B------:R-:W-:Y:S05]  /*1be0*/  @P0 BRA `(.L_x_17) ;  /* 0x0000000000400947 */ /* 0x000fea0003800000 */
[----:B0-----:R-:W-:Y:S01]  /*1bf0*/  MOV R0, 0x0 ;  /* 0x0000000000007802 */ /* 0x001fe20000000f00 */
[----:B------:R-:W-:Y:S01]  /*1c00*/  ULDC.64 UR4, c[0x4][0x68] ;  /* 0x01001a0000047ab9 */ /* 0x000fe20000000a00 */
[----:B------:R-:W-:Y:S01]  /*1c10*/  ULDC.64 UR6, c[0x4][0x8] ;  /* 0x0100020000067ab9 */ /* 0x000fe20000000a00 */
[----:B------:R-:W-:Y:S01]  /*1c20*/  IMAD.U32 R4, RZ, RZ, UR4 ;  /* 0x00000004ff047e24 */ /* 0x000fe2000f8e00ff */
[----:B------:R0:W1:Y:S01]  /*1c30*/  LDC.64 R14, c[0x4][R0] ;  /* 0x01000000000e7b82 */ /* 0x0000620000000a00 */
[----:B------:R-:W-:Y:S01]  /*1c40*/  IMAD.U32 R5, RZ, RZ, UR5 ;  /* 0x00000005ff057e24 */ /* 0x000fe2000f8e00ff */
[----:B------:R-:W-:Y:S01]  /*1c50*/  ULDC.64 UR4, c[0x4][0x70] ;  /* 0x01001c0000047ab9 */ /* 0x000fe20000000a00 */
[----:B------:R-:W-:Y:S02]  /*1c60*/  IMAD.U32 R10, RZ, RZ, UR6 ;  /* 0x00000006ff0a7e24 */ /* 0x000fe4000f8e00ff */
[----:B------:R-:W-:Y:S02]  /*1c70*/  IMAD.U32 R6, RZ, RZ, UR4 ;  /* 0x00000004ff067e24 */ /* 0x000fe4000f8e00ff */
[----:B------:R-:W-:-:S02]  /*1c80*/  IMAD.U32 R7, RZ, RZ, UR5 ;  /* 0x00000005ff077e24 */ /* 0x000fc4000f8e00ff */
[----:B------:R-:W-:Y:S02]  /*1c90*/  IMAD.U32 R11, RZ, RZ, UR7 ;  /* 0x00000007ff0b7e24 */ /* 0x000fe4000f8e00ff */
[----:B------:R-:W-:Y:S02]  /*1ca0*/  IMAD.MOV.U32 R8, RZ, RZ, 0x1e1 ;  /* 0x000001e1ff087424 */ /* 0x000fe400078e00ff */
[----:B------:R-:W-:Y:S02]  /*1cb0*/  IMAD.MOV.U32 R12, RZ, RZ, 0x1 ;  /* 0x00000001ff0c7424 */ /* 0x000fe400078e00ff */
[----:B0-----:R-:W-:-:S07]  /*1cc0*/  IMAD.MOV.U32 R13, RZ, RZ, RZ ;  /* 0x000000ffff0d7224 */ /* 0x001fce00078e00ff */
[----:B------:R-:W-:-:S07]  /*1cd0*/  LEPC R20, `(.L_x_17) ;  /* 0x000000001014794e */ /* 0x000fce0000000000 */
[----:B-1---5:R-:W-:Y:S05]  /*1ce0*/  CALL.ABS.NOINC R14 ;  /* 0x000000000e007343 */ /* 0x022fea0003c00000 */
.L_x_17:
[----:B------:R-:W-:-:S13]  /*1cf0*/  ISETP.NE.AND P0, PT, R80, 0x3, PT ;  /* 0x000000035000780c */ /* 0x000fda0003f05270 */
[----:B------:R-:W-:Y:S05]  /*1d00*/  @!P0 BRA `(.L_x_18) ;  /* 0x0000000000048947 */ /* 0x000fea0003800000 */
[----:B------:R-:W-:Y:S01]  /*1d10*/  BPT.TRAP 0x1 ;  /* 0x000000040000795c */ /* 0x000fe20000300000 */
.L_x_18:
[----:B0-----:R-:W-:Y:S02]  /*1d20*/  IMAD.U32 R3, RZ, RZ, UR38 ;  /* 0x00000026ff037e24 */ /* 0x001fe4000f8e00ff */
[----:B------:R-:W-:-:S03]  /*1d30*/  IMAD.U32 R0, RZ, RZ, UR39 ;  /* 0x00000027ff007e24 */ /* 0x000fc6000f8e00ff */
[----:B------:R-:W-:Y:S02]  /*1d40*/  LEA R3, R3, UR41, 0x3 ;  /* 0x0000002903037c11 */ /* 0x000fe4000f8e18ff */
[----:B------:R-:W-:-:S04]  /*1d50*/  SHF.L.U32 R0, R0, 0x1f, RZ ;  /* 0x0000001f00007819 */ /* 0x000fc800000006ff */
[----:B------:R0:W1:Y:S01]  /*1d60*/  SYNCS.PHASECHK.TRANS64.TRYWAIT P1, [R3+URZ], R0 ;  /* 0x00000000030075a7 */ /* 0x000062000802017f */
[----:B------:R-:W-:Y:S05]  /*1d70*/  @!P0 BRA `(.L_x_19) ;  /* 0x0000000000048947 */ /* 0x000fea0003800000 */
[----:B------:R-:W-:Y:S01]  /*1d80*/  BPT.TRAP 0x1 ;  /* 0x000000040000795c */ /* 0x000fe20000300000 */
.L_x_19:
[----:B-1----:R-:W-:Y:S05]  /*1d90*/  @P1 BRA `(.L_x_20) ;  /* 0x0000000000081947 */ /* 0x002fea0003800000 */
[----:B------:R-:W1:Y:S02]  /*1da0*/  SYNCS.PHASECHK.TRANS64.TRYWAIT P1, [R3+URZ], R0 ;  /* 0x00000000030075a7 */ /* 0x000e64000802017f */
[----:B-1----:R-:W-:Y:S05]  /*1db0*/  @!P1 BRA `(.L_x_21) ;  /* 0x0000006000b89947 */ /* 0x002fea0003800000 */
.L_x_20:
[----:B------:R-:W-:Y:S05]  /*1dc0*/  WARPSYNC.ALL ;  /* 0x0000000000007948 */ /* 0x000fea0003800000 */
[----:B------:R-:W-:Y:S01]  /*1dd0*/  ULEA UR4, UR38, UR45, 0x7 ;  /* 0x0000002d26047291 */ /* 0x000fe2000f8e383f */
[----:B------:R-:W-:Y:S01]  /*1de0*/  WARPGROUP.ARRIVE ;  /* 0x00000000000079c5 */ /* 0x000fe20000000000 */
[----:B------:R-:W-:Y:S01]  /*1df0*/  UIMAD UR8, UR38, 0xa0, UR46 ;  /* 0x000000a0260878a4 */ /* 0x000fe2000f8e022e */
[----:B01----:R-:W-:Y:S01]  /*1e00*/  IMAD.U32 R0, RZ, RZ, UR42 ;  /* 0x0000002aff007e24 */ /* 0x003fe2000f8e00ff */
[----:B------:R-:W-:Y:S01]  /*1e10*/  UMOV UR5, 0xc0000010 ;  /* 0xc000001000057882 */ /* 0x000fe20000000000 */
[----:B------:R-:W-:Y:S01]  /*1e20*/  UMOV UR7, 0xc0000010 ;  /* 0xc000001000077882 */ /* 0x000fe20000000000 */
[----:B------:R-:W-:-:S02]  /*1e30*/  UIADD3 UR9, UR8, 0x20, URZ ;  /* 0x0000002008097890 */ /* 0x000fc4000fffe03f */
[----:B------:R-:W-:Y:S01]  /*1e40*/  UIADD3 UR10, UR8, 0x40, URZ ;  /* 0x00000040080a7890 */ /* 0x000fe2000fffe03f */
[----:B------:R-:W-:Y:S01]  /*1e50*/  ISETP.GE.AND P1, PT, R0, 0x1, PT ;  /* 0x000000010000780c */ /* 0x000fe20003f26270 */
[----:B------:R-:W-:Y:S01]  /*1e60*/  UMOV UR6, UR8 ;  /* 0x0000000800067c82 */ /* 0x000fe20008000000 */
[----:B------:R-:W-:Y:S01]  /*1e70*/  UIADD3 UR11, UR8, 0x60, URZ ;  /* 0x00000060080b7890 */ /* 0x000fe2000fffe03f */
[----:B------:R-:W-:Y:S01]  /*1e80*/  HGMMA.64x16x16.F32.BF16 R56, gdesc[UR4], RZ, !UPT, gsb0 ;  /* 0x00200000043879f0 */ /* 0x000fe2000c0018ff */
[----:B------:R-:W-:Y:S01]  /*1e90*/  UMOV UR6, UR9 ;  /* 0x0000000900067c82 */ /* 0x000fe20008000000 */
[----:B------:R-:W-:Y:S01]  /*1ea0*/  UMOV UR7, 0xc0000010 ;  /* 0xc000001000077882 */ /* 0x000fe20000000000 */
[----:B------:R-:W-:Y:S01]  /*1eb0*/  UIADD3 UR8, UR8, 0x80, URZ ;  /* 0x0000008008087890 */ /* 0x000fe2000fffe03f */
[----:B------:R-:W-:Y:S02]  /*1ec0*/  WARPGROUP.DEPBAR.LE gsb0, 0x0 ;  /* 0x00008000000079c5 */ /* 0x000fe40000010000 */
[----:B------:R-:W-:-:S06]  /*1ed0*/  WARPGROUP.ARRIVE ;  /* 0x00000000000079c5 */ /* 0x000fcc0000000000 */
[----:B------:R-:W-:Y:S01]  /*1ee0*/  HGMMA.64x16x16.F32.BF16 R48, gdesc[UR4], RZ, !UPT, gsb0 ;  /* 0x00200000043079f0 */ /* 0x000fe2000c0018ff */
[----:B------:R-:W-:Y:S01]  /*1ef0*/  UMOV UR6, UR10 ;  /* 0x0000000a00067c82 */ /* 0x000fe20008000000 */
[----:B------:R-:W-:Y:S01]  /*1f00*/  UMOV UR7, 0xc0000010 ;  /* 0xc000001000077882 */ /* 0x000fe20000000000 */
        /* <DEDUP_REMOVED lines=12> */
[----:B------:R-:W-:Y:S03]  /*1fd0*/  HGMMA.64x16x16.F32.BF16 R24, gdesc[UR4], RZ, !UPT, gsb0 ;  /* 0x00200000041879f0 */ /* 0x000fe6000c0018ff */
[----:B------:R-:W-:Y:S02]  /*1fe0*/  WARPGROUP.DEPBAR.LE gsb0, 0x0 ;  /* 0x00008000000079c5 */ /* 0x000fe40000010000 */
[----:B------:R-:W-:Y:S05]  /*1ff0*/  @!P1 BRA `(.L_x_22) ;  /* 0x0000000400189947 */ /* 0x000fea0003800000 */
[----:B------:R-:W-:Y:S01]  /*2000*/  UIADD3 UR4, UR38, 0x1, URZ ;  /* 0x0000000126047890 */ /* 0x000fe2000fffe03f */
[----:B------:R-:W-:Y:S01]  /*2010*/  IMAD.U32 R0, RZ, RZ, UR42 ;  /* 0x0000002aff007e24 */ /* 0x000fe2000f8e00ff */
[----:B------:R-:W-:Y:S02]  /*2020*/  UMOV UR9, UR38 ;  /* 0x0000002600097c82 */ /* 0x000fe40008000000 */
[----:B------:R-:W-:-:S04]  /*2030*/  UISETP.NE.AND UP0, UPT, UR4, 0x32, UPT ;  /* 0x000000320400788c */ /* 0x000fc8000bf05270 */
[----:B------:R-:W-:Y:S02]  /*2040*/  USEL UR5, URZ, 0x1, UP0 ;  /* 0x000000013f057887 */ /* 0x000fe40008000000 */
[----:B------:R-:W-:Y:S02]  /*2050*/  USEL UR8, UR4, URZ, UP0 ;  /* 0x0000003f04087287 */ /* 0x000fe40008000000 */
[----:B------:R-:W-:-:S06]  /*2060*/  ULOP3.LUT UR5, UR39, UR5, URZ, 0x3c, !UPT ;  /* 0x0000000527057292 */ /* 0x000fcc000f8e3c3f */
[----:B------:R-:W-:-:S07]  /*2070*/  IMAD.U32 R5, RZ, RZ, UR5 ;  /* 0x00000005ff057e24 */ /* 0x000fce000f8e00ff */
.L_x_29:
[----:B01----:R-:W-:Y:S05]  /*2080*/  @!P0 BRA `(.L_x_23) ;  /* 0x0000000000048947 */ /* 0x003fea0003800000 */
[----:B------:R-:W-:Y:S01]  /*2090*/  BPT.TRAP 0x1 ;  /* 0x000000040000795c */ /* 0x000fe20000300000 */
.L_x_23:
[----:B------:R-:W-:Y:S01]  /*20a0*/  ULEA UR4, UR8, UR41, 0x3 ;  /* 0x0000002908047291 */ /* 0x000fe2000f8e183f */
[----:B------:R-:W-:-:S08]  /*20b0*/  SHF.L.U32 R3, R5, 0x1f, RZ ;  /* 0x0000001f05037819 */ /* 0x000fd000000006ff */
[----:B------:R0:W1:Y:S01]  /*20c0*/  SYNCS.PHASECHK.TRANS64.TRYWAIT P1, [UR4], R3 ;  /* 0x00000003ff0075a7 */ /* 0x0000620008020144 */
[----:B------:R-:W-:Y:S05]  /*20d0*/  @!P0 BRA `(.L_x_24) ;  /* 0x0000000000048947 */ /* 0x000fea0003800000 */
[----:B------:R-:W-:Y:S01]  /*20e0*/  BPT.TRAP 0x1 ;  /* 0x000000040000795c */ /* 0x000fe20000300000 */
.L_x_24:
[----:B-1----:R-:W-:Y:S05]  /*20f0*/  @P1 BRA `(.L_x_25) ;  /* 0x0000000000081947 */ /* 0x002fea0003800000 */
[----:B------:R-:W1:Y:S02]  /*2100*/  SYNCS.PHASECHK.TRANS64.TRYWAIT P1, [UR4], R3 ;  /* 0x00000003ff0075a7 */ /* 0x000e640008020144 */
[----:B-1----:R-:W-:Y:S05]  /*2110*/  @!P1 BRA `(.L_x_26) ;  /* 0x0000005c00f49947 */ /* 0x002fea0003800000 */
.L_x_25:
[----:B------:R-:W-:Y:S01]  /*2120*/  ULEA UR4, UR8, UR45, 0x7 ;  /* 0x0000002d08047291 */ /* 0x000fe2000f8e383f */
[----:B------:R-:W-:Y:S01]  /*2130*/  WARPGROUP.ARRIVE ;  /* 0x00000000000079c5 */ /* 0x000fe20000000000 */
[----:B------:R-:W-:Y:S01]  /*2140*/  UIMAD UR10, UR8, 0xa0, UR46 ;  /* 0x000000a0080a78a4 */ /* 0x000fe2000f8e022e */
[----:B------:R-:W-:Y:S01]  /*2150*/  UMOV UR5, 0xc0000010 ;  /* 0xc000001000057882 */ /* 0x000fe20000000000 */
[----:B------:R-:W-:Y:S02]  /*2160*/  UMOV UR7, 0xc0000010 ;  /* 0xc000001000077882 */ /* 0x000fe40000000000 */
[----:B------:R-:W-:Y:S02]  /*2170*/  UIADD3 UR11, UR10, 0x20, URZ ;  /* 0x000000200a0b7890 */ /* 0x000fe4000fffe03f */
[----:B------:R-:W-:Y:S02]  /*2180*/  UIADD3 UR12, UR10, 0x40, URZ ;  /* 0x000000400a0c7890 */ /* 0x000fe4000fffe03f */
[----:B------:R-:W-:Y:S01]  /*2190*/  UMOV UR6, UR10 ;  /* 0x0000000a00067c82 */ /* 0x000fe20008000000 */
[----:B------:R-:W-:Y:S01]  /*21a0*/  UIADD3 UR13, UR10, 0x60, URZ ;  /* 0x000000600a0d7890 */ /* 0x000fe2000fffe03f */
[----:B------:R-:W-:Y:S01]  /*21b0*/  HGMMA.64x16x16.F32.BF16 R56, gdesc[UR4], R56, gsb0 ;  /* 0x00200000043879f0 */ /* 0x000fe20008001838 */
[----:B------:R-:W-:Y:S01]  /*21c0*/  UMOV UR6, UR11 ;  /* 0x0000000b00067c82 */ /* 0x000fe20008000000 */
[----:B------:R-:W-:Y:S01]  /*21d0*/  UMOV UR7, 0xc0000010 ;  /* 0xc000001000077882 */ /* 0x000fe20000000000 */
[----:B------:R-:W-:Y:S01]  /*21e0*/  UIADD3 UR10, UR10, 0x80, URZ ;  /* 0x000000800a0a7890 */ /* 0x000fe2000fffe03f */
[----:B------:R-:W-:-:S02]  /*21f0*/  WARPGROUP.DEPBAR.LE gsb0, 0x0 ;  /* 0x00008000000079c5 */ /* 0x000fc40000010000 */
[----:B------:R-:W-:-:S06]  /*2200*/  WARPGROUP.ARRIVE ;  /* 0x00000000000079c5 */ /* 0x000fcc0000000000 */
[----:B------:R-:W-:Y:S01]  /*2210*/  HGMMA.64x16x16.F32.BF16 R48, gdesc[UR4], R48, gsb0 ;  /* 0x00200000043079f0 */ /* 0x000fe20008001830 */
[----:B------:R-:W-:Y:S01]  /*2220*/  UMOV UR6, UR12 ;  /* 0x0000000c00067c82 */ /* 0x000fe20008000000 */
[----:B------:R-:W-:Y:S01]  /*2230*/  UMOV UR7, 0xc0000010 ;  /* 0xc000001000077882 */ /* 0x000fe20000000000 */
[----:B------:R-:W-:Y:S02]  /*2240*/  WARPGROUP.DEPBAR.LE gsb0, 0x0 ;  /* 0x00008000000079c5 */ /* 0x000fe40000010000 */
        /* <DEDUP_REMOVED lines=11> */
[----:B------:R-:W-:Y:S03]  /*2300*/  HGMMA.64x16x16.F32.BF16 R24, gdesc[UR4], R24, gsb0 ;  /* 0x00200000041879f0 */ /* 0x000fe60008001818 */
[----:B------:R-:W-:Y:S02]  /*2310*/  WARPGROUP.DEPBAR.LE gsb0, 0x0 ;  /* 0x00008000000079c5 */ /* 0x000fe40000010000 */
[----:B------:R-:W-:Y:S05]  /*2320*/  @!P0 BRA `(.L_x_27) ;  /* 0x0000000000048947 */ /* 0x000fea0003800000 */
[----:B------:R-:W-:Y:S01]  /*2330*/  BPT.TRAP 0x1 ;  /* 0x000000040000795c */ /* 0x000fe20000300000 */
.L_x_27:
[----:B------:R-:W-:Y:S01]  /*2340*/  ULEA UR4, UR9, UR41, 0x3 ;  /* 0x0000002909047291 */ /* 0x000fe2000f8e183f */
[----:B------:R-:W-:-:S03]  /*2350*/  ISETP.GT.U32.AND P1, PT, R23, 0x1, PT ;  /* 0x000000011700780c */ /* 0x000fc60003f24070 */
[----:B------:R-:W-:-:S04]  /*2360*/  UIADD3 UR4, UR4, 0x190, URZ ;  /* 0x0000019004047890 */ /* 0x000fc8000fffe03f */
[----:B------:R-:W-:-:S09]  /*2370*/  UPRMT UR4, URZ, 0x654, UR4 ;  /* 0x000006543f047896 */ /* 0x000fd20008000004 */
[----:B------:R-:W-:Y:S01]  /*2380*/  SYNCS.ARRIVE.TRANS64.RED.A1T0 RZ, [UR4], RZ ;  /* 0x000000ffffff79a7 */ /* 0x000fe20008100404 */
[----:B------:R-:W-:Y:S05]  /*2390*/  @P1 BRA `(.L_x_28) ;  /* 0x0000000000041947 */ /* 0x000fea0003800000 */
[----:B------:R-:W-:Y:S01]  /*23a0*/  BPT.TRAP 0x1 ;  /* 0x000000040000795c */ /* 0x000fe20000300000 */
.L_x_28:
[----:B------:R-:W-:Y:S01]  /*23b0*/  UIADD3 UR8, UR8, 0x1, URZ ;  /* 0x0000000108087890 */ /* 0x000fe2000fffe03f */
[C---:B------:R-:W-:Y:S01]  /*23c0*/  ISETP.GT.AND P1, PT, R0.reuse, 0x1, PT ;  /* 0x000000010000780c */ /* 0x040fe20003f24270 */
[----:B------:R-:W-:Y:S01]  /*23d0*/  UIADD3 UR9, UR9, 0x1, URZ ;  /* 0x0000000109097890 */ /* 0x000fe2000fffe03f */
[----:B------:R-:W-:Y:S01]  /*23e0*/  VIADD R0, R0, 0xffffffff ;  /* 0xffffffff00007836 */ /* 0x000fe20000000000 */
[----:B------:R-:W-:Y:S02]  /*23f0*/  UISETP.NE.AND UP0, UPT, UR8, 0x32, UPT ;  /* 0x000000320800788c */ /* 0x000fe4000bf05270 */
[----:B------:R-:W-:Y:S02]  /*2400*/  UISETP.NE.AND UP1, UPT, UR9, 0x32, UPT ;  /* 0x000000320900788c */ /* 0x000fe4000bf25270 */
[----:B------:R-:W-:Y:S02]  /*2410*/  USEL UR4, URZ, 0x1, UP0 ;  /* 0x000000013f047887 */ /* 0x000fe40008000000 */
[----:B------:R-:W-:-:S02]  /*2420*/  USEL UR8, UR8, URZ, UP0 ;  /* 0x0000003f08087287 */ /* 0x000fc40008000000 */
[----:B------:R-:W-:Y:S02]  /*2430*/  USEL UR9, UR9, URZ, UP1 ;  /* 0x0000003f09097287 */ /* 0x000fe40008800000 */
[----:B------:R-:W-:Y:S01]  /*2440*/  LOP3.LUT R5, R5, UR4, RZ, 0x3c, !PT ;  /* 0x0000000405057c12 */ /* 0x000fe2000f8e3cff */
[----:B------:R-:W-:Y:S09]  /*2450*/  @P1 BRA `(.L_x_29) ;  /* 0xfffffffc00081947 */ /* 0x000ff2000383ffff */
.L_x_22:
[----:B------:R-:W2:Y:S01]  /*2460*/  LDC R0, c[0x0][0x28c] ;  /* 0x0000a300ff007b82 */ /* 0x000ea20000000800 */
[----:B01----:R-:W-:-:S04]  /*2470*/  IMAD.U32 R3, RZ, RZ, UR49 ;  /* 0x00000031ff037e24 */ /* 0x003fc8000f8e00ff */
[----:B------:R0:W-:Y:S01]  /*2480*/  SYNCS.ARRIVE.TRANS64.A1T0 RZ, [R3+UR48], RZ ;  /* 0x000000ff03ff79a7 */ /* 0x0001e20008100030 */
[----:B--2---:R-:W-:-:S13]  /*2490*/  ISETP.GE.AND P1, PT, R0, 0x1, PT ;  /* 0x000000010000780c */ /* 0x004fda0003f26270 */
[----:B0-----:R-:W-:Y:S05]  /*24a0*/  @!P1 BRA `(.L_x_30) ;  /* 0x0000000000349947 */ /* 0x001fea0003800000 */
[----:B------:R-:W-:Y:S05]  /*24b0*/  @!P0 BRA `(.L_x_31) ;  /* 0x0000000000048947 */ /* 0x000fea0003800000 */
[----:B------:R-:W-:Y:S01]  /*24c0*/  BPT.TRAP 0x1 ;  /* 0x000000040000795c */ /* 0x000fe20000300000 */
.L_x_31:
[----:B------:R-:W-:Y:S01]  /*24d0*/  UIADD3 UR6, UR38, UR42, URZ ;  /* 0x0000002a26067290 */ /* 0x000fe2000fffe03f */
[----:B------:R-:W-:-:S03]  /*24e0*/  ISETP.GT.U32.AND P0, PT, R23, 0x1, PT ;  /* 0x000000011700780c */ /* 0x000fc60003f04070 */
[----:B------:R-:W-:-:S04]  /*24f0*/  UIMAD.WIDE.U32 UR4, UR6, 0x51eb851f, URZ ;  /* 0x51eb851f060478a5 */ /* 0x000fc8000f8e003f */
[----:B------:R-:W-:-:S04]  /*2500*/  USHF.R.U32.HI UR4, URZ, 0x4, UR5 ;  /* 0x000000043f047899 */ /* 0x000fc80008011605 */
[----:B------:R-:W-:-:S04]  /*2510*/  UIMAD UR6, UR4, -0x32, UR6 ;  /* 0xffffffce040678a4 */ /* 0x000fc8000f8e0206 */
[----:B------:R-:W-:-:S04]  /*2520*/  ULEA UR6, UR6, UR41, 0x3 ;  /* 0x0000002906067291 */ /* 0x000fc8000f8e183f */
[----:B------:R-:W-:-:S04]  /*2530*/  UIADD3 UR6, UR6, 0x190, URZ ;  /* 0x0000019006067890 */ /* 0x000fc8000fffe03f */
[----:B------:R-:W-:-:S09]  /*2540*/  UPRMT UR6, URZ, 0x654, UR6 ;  /* 0x000006543f067896 */ /* 0x000fd20008000006 */
[----:B------:R-:W-:Y:S01]  /*2550*/  SYNCS.ARRIVE.TRANS64.RED.A1T0 RZ, [UR6], RZ ;  /* 0x000000ffffff79a7 */ /* 0x000fe20008100406 */
[----:B------:R-:W-:Y:S05]  /*2560*/  @P0 BRA `(.L_x_30) ;  /* 0x0000000000040947 */ /* 0x000fea0003800000 */
[----:B------:R-:W-:Y:S01]  /*2570*/  BPT.TRAP 0x1 ;  /* 0x000000040000795c */ /* 0x000fe20000300000 */
.L_x_30:
[----:B------:R-:W-:Y:S01]  /*2580*/  SHF.L.U32 R0, R81, 0x1f, RZ ;  /* 0x0000001f51007819 */ /* 0x000fe200000006ff */
[----:B------:R-:W-:Y:S01]  /*2590*/  UIADD3 UR38, UR38, UR47, URZ ;  /* 0x0000002f26267290 */ /* 0x000fe2000fffe03f */
[----:B------:R-:W-:Y:S01]  /*25a0*/  SHF.R.S32.HI R9, RZ, 0x1f, R19 ;  /* 0x0000001fff097819 */ /* 0x000fe20000011413 */
[----:B------:R-:W-:Y:S01]  /*25b0*/  UISETP.GE.U32.AND UP1, UPT, UR47, 0x32, UPT ;  /* 0x000000322f00788c */ /* 0x000fe2000bf26070 */
[----:B------:R-:W0:Y:S01]  /*25c0*/  SYNCS.PHASECHK.TRANS64.TRYWAIT P0, [UR43+0x8], R0 ;  /* 0x00000800ff0075a7 */ /* 0x000e22000800016b */
[----:B------:R-:W-:-:S04]  /*25d0*/  UISETP.GT.U32.AND UP0, UPT, UR38, 0x31, UPT ;  /* 0x000000312600788c */ /* 0x000fc8000bf04070 */
[----:B------:R-:W-:-:S04]  /*25e0*/  UISETP.LT.U32.AND UP0, UPT, UR47, 0x32, UP0 ;  /* 0x000000322f00788c */ /* 0x000fc80008701070 */
[----:B------:R-:W-:Y:S02]  /*25f0*/  USEL UR6, URZ, 0x1, !UP0 ;  /* 0x000000013f067887 */ /* 0x000fe4000c000000 */
[----:B------:R-:W-:Y:S02]  /*2600*/  @UP1 UIMAD.WIDE.U32 UR4, UR38, 0x51eb851f, URZ ;  /* 0x51eb851f260418a5 */ /* 0x000fe4000f8e003f */
[----:B------:R-:W-:Y:S02]  /*2610*/  ULOP3.LUT UR39, UR39, UR6, URZ, 0x3c, !UPT ;  /* 0x0000000627277292 */ /* 0x000fe4000f8e3c3f */
[----:B------:R-:W-:-:S04]  /*2620*/  @UP1 USHF.R.U32.HI UR4, URZ, 0x4, UR5 ;  /* 0x000000043f041899 */ /* 0x000fc80008011605 */
[----:B------:R-:W-:Y:S01]  /*2630*/  @UP1 ULOP3.LUT UR39, UR39, 0x1, UR4, 0x78, !UPT ;  /* 0x0000000127271892 */ /* 0x000fe2000f8e7804 */
[----:B0-----:R-:W-:Y:S11]  /*2640*/  @!P0 BRA `(.L_x_32) ;  /* 0x0000005800c08947 */ /* 0x001ff60003800000 */
.L_x_184:
[----:B------:R-:W-:Y:S01]  /*2650*/  ULDC.64 UR4, c[0x0][0x5d0] ;  /* 0x0001740000047ab9 */ /* 0x000fe20000000a00 */
[----:B------:R-:W-:Y:S01]  /*2660*/  ULDC UR6, c[0x0][0x284] ;  /* 0x0000a10000067ab9 */ /* 0x000fe20000000800 */
[----:B0-----:R-:W-:Y:S02]  /*2670*/  IMAD R0, R9, UR4, RZ ;  /* 0x0000000409007c24 */ /* 0x001fe4000f8e02ff */
[----:B------:R-:W-:Y:S02]  /*2680*/  IMAD R12, R18, 0x50, RZ ;  /* 0x00000050120c7824 */ /* 0x000fe400078e02ff */
[C---:B------:R-:W-:Y:S02]  /*2690*/  IMAD R3, R19.reuse, UR5, R0 ;  /* 0x0000000513037c24 */ /* 0x040fe4000f8e0200 */
[----:B------:R-:W-:Y:S01]  /*26a0*/  IMAD.SHL.U32 R0, R22, 0x40, RZ ;  /* 0x0000004016007824 */ /* 0x000fe200078e00ff */
[----:B------:R-:W-:Y:S01]  /*26b0*/  SHF.R.S32.HI R13, RZ, 0x1f, R12 ;  /* 0x0000001fff0d7819 */ /* 0x000fe2000001140c */
[----:B------:R-:W-:Y:S01]  /*26c0*/  IMAD.WIDE.U32 R4, R19, UR4, R68 ;  /* 0x0000000413047c25 */ /* 0x000fe2000f8e0044 */
[----:B------:R-:W-:-:S02]  /*26d0*/  ULDC.64 UR4, c[0x0][0x5c8] ;  /* 0x0001720000047ab9 */ /* 0x000fc40000000a00 */
[----:B------:R-:W-:Y:S01]  /*26e0*/  ISETP.GE.AND P0, PT, R0, UR6, PT ;  /* 0x0000000600007c0c */ /* 0x000fe2000bf06270 */
[----:B------:R-:W-:Y:S01]  /*26f0*/  ULDC UR6, c[0x0][0x288] ;  /* 0x0000a20000067ab9 */ /* 0x000fe20000000800 */
[----:B------:R-:W-:Y:S01]  /*2700*/  IADD3 R4, P1, R12, R4, RZ ;  /* 0x000000040c047210 */ /* 0x000fe20007f3e0ff */
[----:B------:R-:W-:Y:S01]  /*2710*/  IMAD.WIDE R20, R22, 0x40, R66 ;  /* 0x0000004016147825 */ /* 0x000fe200078e0242 */
[----:B------:R-:W-:Y:S02]  /*2720*/  ISETP.GE.OR P0, PT, R12, UR6, P0 ;  /* 0x000000060c007c0c */ /* 0x000fe40008706670 */
[----:B------:R-:W-:Y:S01]  /*2730*/  IADD3.X R5, R13, R5, R3, P1, !PT ;  /* 0x000000050d057210 */ /* 0x000fe20000ffe403 */
[----:B------:R-:W-:-:S04]  /*2740*/  IMAD R7, R21, UR4, RZ ;  /* 0x0000000415077c24 */ /* 0x000fc8000f8e02ff */
[C---:B------:R-:W-:Y:S02]  /*2750*/  IMAD R7, R20.reuse, UR5, R7 ;  /* 0x0000000514077c24 */ /* 0x040fe4000f8e0207 */
[----:B------:R-:W-:-:S04]  /*2760*/  IMAD.WIDE.U32 R78, R20, UR4, R4 ;  /* 0x00000004144e7c25 */ /* 0x000fc8000f8e0004 */
[----:B------:R-:W-:Y:S05]  /*2770*/  @P0 BRA `(.L_x_33) ;  /* 0x0000002800340947 */ /* 0x000fea0003800000 */
[----:B-----5:R-:W-:Y:S01]  /*2780*/  FSETP.NEU.AND P0, PT, R65, RZ, PT ;  /* 0x000000ff4100720b */ /* 0x020fe20003f0d000 */
[----:B------:R-:W-:Y:S01]  /*2790*/  IMAD.IADD R3, R73, 0x1, -R12 ;  /* 0x0000000149037824 */ /* 0x000fe200078e0a0c */
[----:B------:R-:W-:Y:S01]  /*27a0*/  BSSY B0, `(.L_x_33) ;  /* 0x000028a000007945 */ /* 0x000fe20003800000 */
[----:B------:R-:W-:Y:S02]  /*27b0*/  IMAD.IADD R0, R77, 0x1, -R0 ;  /* 0x000000014d007824 */ /* 0x000fe400078e0a00 */
[----:B------:R-:W-:Y:S01]  /*27c0*/  IMAD.IADD R7, R79, 0x1, R7 ;  /* 0x000000014f077824 */ /* 0x000fe200078e0207 */
[----:B------:R-:W-:-:S04]  /*27d0*/  ISETP.GT.AND P1, PT, R3, RZ, PT ;  /* 0x000000ff0300720c */ /* 0x000fc80003f24270 */
[----:B------:R-:W-:-:S03]  /*27e0*/  ISETP.GT.AND P2, PT, R0, RZ, P1 ;  /* 0x000000ff0000720c */ /* 0x000fc60000f44270 */
[----:B------:R-:W-:Y:S10]  /*27f0*/  @!P0 BRA `(.L_x_34) ;  /* 0x0000001c00288947 */ /* 0x000ff40003800000 */
[----:B------:R-:W0:Y:S01]  /*2800*/  LDC.64 R82, c[0x0][0x5b8] ;  /* 0x00016e00ff527b82 */ /* 0x000e220000000a00 */
[----:B------:R-:W-:-:S07]  /*2810*/  ULDC.64 UR4, c[0x0][0x5c0] ;  /* 0x0001700000047ab9 */ /* 0x000fce0000000a00 */
[----:B------:R-:W1:Y:S08]  /*2820*/  LDC.64 R84, c[0x0][0x5b0] ;  /* 0x00016c00ff547b82 */ /* 0x000e700000000a00 */
[----:B------:R-:W2:Y:S01]  /*2830*/  LDC.64 R86, c[0x0][0x5a8] ;  /* 0x00016a00ff567b82 */ /* 0x000ea20000000a00 */
[-C--:B0-----:R-:W-:Y:S02]  /*2840*/  IMAD R6, R9, R82.reuse, RZ ;  /* 0x0000005209067224 */ /* 0x081fe400078e02ff */
[----:B------:R-:W-:-:S04]  /*2850*/  IMAD.WIDE.U32 R4, R19, R82, R68 ;  /* 0x0000005213047225 */ /* 0x000fc800078e0044 */
[----:B------:R-:W-:Y:S01]  /*2860*/  IMAD R79, R19, R83, R6 ;  /* 0x00000053134f7224 */ /* 0x000fe200078e0206 */
[----:B------:R-:W-:Y:S01]  /*2870*/  IADD3 R8, P0, R12, R4, RZ ;  /* 0x000000040c087210 */ /* 0x000fe20007f1e0ff */
[----:B-1----:R-:W-:-:S03]  /*2880*/  IMAD R4, R21, R84, RZ ;  /* 0x0000005415047224 */ /* 0x002fc600078e02ff */
[----:B------:R-:W-:Y:S01]  /*2890*/  IADD3.X R9, R13, R5, R79, P0, !PT ;  /* 0x000000050d097210 */ /* 0x000fe200007fe44f */
[C---:B------:R-:W-:Y:S02]  /*28a0*/  IMAD R83, R20.reuse, R85, R4 ;  /* 0x0000005514537224 */ /* 0x040fe400078e0204 */
[----:B------:R-:W-:-:S04]  /*28b0*/  IMAD.WIDE.U32 R4, R20, R84, R8 ;  /* 0x0000005414047225 */ /* 0x000fc800078e0008 */
[----:B------:R-:W-:Y:S01]  /*28c0*/  IMAD.IADD R5, R5, 0x1, R83 ;  /* 0x0000000105057824 */ /* 0x000fe200078e0253 */
[----:B--2---:R-:W-:-:S04]  /*28d0*/  LEA R10, P0, R4, R86, 0x1 ;  /* 0x00000056040a7211 */ /* 0x004fc800078008ff */
[----:B------:R-:W-:-:S05]  /*28e0*/  LEA.HI.X R11, R4, R87, R5, 0x1, P0 ;  /* 0x00000057040b7211 */ /* 0x000fca00000f0c05 */
[----:B------:R-:W2:Y:S01]  /*28f0*/  @P2 LDG.E.LTC128B.U16 R18, desc[UR36][R10.64] ;  /* 0x000000240a122981 */ /* 0x000ea2000c1e1520 */
[----:B------:R-:W-:Y:S01]  /*2900*/  IMAD.WIDE.U32 R4, R20, R84, R12 ;  /* 0x0000005414047225 */ /* 0x000fe200078e000c */
[----:B------:R-:W-:Y:S02]  /*2910*/  BSSY B1, `(.L_x_35) ;  /* 0x0000015000017945 */ /* 0x000fe40003800000 */
[----:B------:R-:W-:-:S04]  /*2920*/  IADD3 R14, P0, R68, R4, RZ ;  /* 0x00000004440e7210 */ /* 0x000fc80007f1e0ff */
[----:B------:R-:W-:Y:S02]  /*2930*/  IADD3.X R15, R69, R83, R5, P0, !PT ;  /* 0x00000053450f7210 */ /* 0x000fe400007fe405 */
[----:B------:R-:W-:Y:S01]  /*2940*/  LEA R6, P0, R78, UR4, 0x1 ;  /* 0x000000044e067c11 */ /* 0x000fe2000f8008ff */
[----:B------:R-:W-:-:S03]  /*2950*/  IMAD.WIDE.U32 R14, R19, R82, R14 ;  /* 0x00000052130e7225 */ /* 0x000fc600078e000e */
[----:B------:R-:W-:Y:S02]  /*2960*/  LEA.HI.X R7, R78, UR5, R7, 0x1, P0 ;  /* 0x000000054e077c11 */ /* 0x000fe400080f0c07 */
[----:B------:R-:W-:-:S04]  /*2970*/  ISETP.GT.AND P0, PT, R3, 0x1, PT ;  /* 0x000000010300780c */ /* 0x000fc80003f04270 */
[----:B------:R-:W-:Y:S01]  /*2980*/  ISETP.GT.AND P3, PT, R0, RZ, P0 ;  /* 0x000000ff0000720c */ /* 0x000fe20000764270 */
[----:B--2---:R-:W-:-:S04]  /*2990*/  IMAD.U32 R4, R18, 0x10000, RZ ;  /* 0x0001000012047824 */ /* 0x004fc800078e00ff */
[----:B------:R-:W-:Y:S01]  /*29a0*/  FMUL R5, R4, R65 ;  /* 0x0000004104057220 */ /* 0x000fe20000400000 */
[----:B------:R-:W-:-:S03]  /*29b0*/  LEA R4, P4, R14, R86, 0x1 ;  /* 0x000000560e047211 */ /* 0x000fc600078808ff */
[----:B------:R-:W-:-:S05]  /*29c0*/  FFMA R5, R56, R64, R5 ;  /* 0x0000004038057223 */ /* 0x000fca0000000005 */
[----:B------:R-:W-:Y:S01]  /*29d0*/  F2FP.BF16.F32.PACK_AB R10, RZ, R5 ;  /* 0x00000005ff0a723e */ /* 0x000fe200000010ff */
[----:B------:R-:W-:-:S03]  /*29e0*/  IMAD.IADD R5, R79, 0x1, R15 ;  /* 0x000000014f057824 */ /* 0x000fc600078e020f */
[----:B------:R-:W-:Y:S01]  /*29f0*/  PRMT R11, R10, 0x7610, R11 ;  /* 0x000076100a0b7816 */ /* 0x000fe2000000000b */
[----:B------:R-:W-:Y:S01]  /*2a00*/  IMAD.SHL.U32 R10, R84, 0x8, RZ ;  /* 0x00000008540a7824 */ /* 0x000fe200078e00ff */
[----:B------:R-:W-:-:S03]  /*2a10*/  LEA.HI.X R5, R14, R87, R5, 0x1, P4 ;  /* 0x000000570e057211 */ /* 0x000fc600020f0c05 */
[----:B------:R0:W-:Y:S02]  /*2a20*/  @P2 STG.E.U16 desc[UR36][R6.64], R11 ;  /* 0x0000000b06002986 */ /* 0x0001e4000c101524 */
[----:B0-----:R-:W-:Y:S01]  /*2a30*/  SHF.L.U64.HI R11, R84, 0x3, R85 ;  /* 0x00000003540b7819 */ /* 0x001fe20000010255 */
[----:B------:R-:W-:Y:S06]  /*2a40*/  @!P3 BRA `(.L_x_36) ;  /* 0x000000000004b947 */ /* 0x000fec0003800000 */
[----:B------:R0:W5:Y:S02]  /*2a50*/  LDG.E.LTC128B.U16 R18, desc[UR36][R4.64+0x2] ;  /* 0x0000022404127981 */ /* 0x000164000c1e1520 */
.L_x_36:
[----:B------:R-:W-:Y:S05]  /*2a60*/  BSYNC B1 ;  /* 0x0000000000017941 */ /* 0x000fea0003800000 */
.L_x_35:
[----:B------:R-:W-:Y:S01]  /*2a70*/  IMAD.WIDE.U32 R10, R20, R84, R10 ;  /* 0x00000054140a7225 */ /* 0x000fe200078e000a */
[----:B------:R-:W-:-:S03]  /*2a80*/  ISETP.GT.AND P1, PT, R0, 0x8, P1 ;  /* 0x000000080000780c */ /* 0x000fc60000f24270 */
[----:B-----5:R-:W-:Y:S01]  /*2a90*/  IMAD.U32 R14, R18, 0x10000, RZ ;  /* 0x00010000120e7824 */ /* 0x020fe200078e00ff */
[----:B------:R-:W-:Y:S01]  /*2aa0*/  IADD3 R8, P2, R8, R10, RZ ;  /* 0x0000000a08087210 */ /* 0x000fe20007f5e0ff */
[----:B------:R-:W-:Y:S02]  /*2ab0*/  IMAD.IADD R83, R83, 0x1, R11 ;  /* 0x0000000153537824 */ /* 0x000fe400078e020b */
[----:B------:R-:W-:Y:S02]  /*2ac0*/  FMUL R14, R14, R65 ;  /* 0x000000410e0e7220 */ /* 0x000fe40000400000 */
[----:B------:R-:W-:Y:S02]  /*2ad0*/  IMAD.X R9, R83, 0x1, R9, P2 ;  /* 0x0000000153097824 */ /* 0x000fe400010e0609 */
[----:B------:R-:W-:Y:S01]  /*2ae0*/  FFMA R57, R57, R64, R14 ;  /* 0x0000004039397223 */ /* 0x000fe2000000000e */
[----:B------:R-:W-:-:S04]  /*2af0*/  LEA R14, P2, R8, R86, 0x1 ;  /* 0x00000056080e7211 */ /* 0x000fc800078408ff */
[----:B------:R-:W-:Y:S02]  /*2b00*/  F2FP.BF16.F32.PACK_AB R57, RZ, R57 ;  /* 0x00000039ff39723e */ /* 0x000fe400000010ff */
[----:B------:R-:W-:-:S03]  /*2b10*/  LEA.HI.X R15, R8, R87, R9, 0x1, P2 ;  /* 0x00000057080f7211 */ /* 0x000fc600010f0c09 */
[----:B------:R1:W-:Y:S04]  /*2b20*/  @P3 STG.E.U16 desc[UR36][R6.64+0x2], R57 ;  /* 0x0000023906003986 */ /* 0x0003e8000c101524 */
[----:B------:R-:W2:Y:S01]  /*2b30*/  @P1 LDG.E.LTC128B.U16 R18, desc[UR36][R14.64] ;  /* 0x000000240e121981 */ /* 0x000ea2000c1e1520 */
[----:B------:R-:W-:Y:S01]  /*2b40*/  IADD3 R12, P2, P3, R68, R10, R12 ;  /* 0x0000000a440c7210 */ /* 0x000fe20007b5e00c */
[----:B------:R-:W-:Y:S01]  /*2b50*/  BSSY B1, `(.L_x_37) ;  /* 0x0000011000017945 */ /* 0x000fe20003800000 */
[C---:B------:R-:W-:Y:S02]  /*2b60*/  SHF.L.U64.HI R11, R70.reuse, 0x1, R71 ;  /* 0x00000001460b7819 */ /* 0x040fe40000010247 */
[----:B------:R-:W-:Y:S02]  /*2b70*/  IADD3.X R13, R69, R83, R13, P2, P3 ;  /* 0x00000053450d7210 */ /* 0x000fe400017e640d */
[----:B------:R-:W-:-:S02]  /*2b80*/  LEA R10, P2, R70, R6, 0x1 ;  /* 0x00000006460a7211 */ /* 0x000fc400078408ff */
[----:B------:R-:W-:Y:S01]  /*2b90*/  ISETP.GT.AND P0, PT, R0, 0x8, P0 ;  /* 0x000000080000780c */ /* 0x000fe20000704270 */
[----:B------:R-:W-:-:S04]  /*2ba0*/  IMAD.WIDE.U32 R12, R19, R82, R12 ;  /* 0x00000052130c7225 */ /* 0x000fc800078e000c */
[----:B------:R-:W-:Y:S02]  /*2bb0*/  IMAD.X R11, R11, 0x1, R7, P2 ;  /* 0x000000010b0b7824 */ /* 0x000fe400010e0607 */
[----:B------:R-:W-:Y:S02]  /*2bc0*/  IMAD.IADD R13, R79, 0x1, R13 ;  /* 0x000000014f0d7824 */ /* 0x000fe400078e020d */
[----:B--2---:R-:W-:-:S04]  /*2bd0*/  IMAD.U32 R8, R18, 0x10000, RZ ;  /* 0x0001000012087824 */ /* 0x004fc800078e00ff */
[----:B------:R-:W-:Y:S01]  /*2be0*/  FMUL R9, R8, R65 ;  /* 0x0000004108097220 */ /* 0x000fe20000400000 */
[----:B------:R-:W-:-:S03]  /*2bf0*/  LEA R8, P3, R12, R86, 0x1 ;  /* 0x000000560c087211 */ /* 0x000fc600078608ff */
[----:B------:R-:W-:-:S05]  /*2c00*/  FFMA R9, R58, R64, R9 ;  /* 0x000000403a097223 */ /* 0x000fca0000000009 */
[----:B------:R-:W-:Y:S02]  /*2c10*/  F2FP.BF16.F32.PACK_AB R14, RZ, R9 ;  /* 0x00000009ff0e723e */ /* 0x000fe400000010ff */
[----:B------:R-:W-:-:S03]  /*2c20*/  LEA.HI.X R9, R12, R87, R13, 0x1, P3 ;  /* 0x000000570c097211 */ /* 0x000fc600018f0c0d */
[----:B------:R1:W-:Y:S01]  /*2c30*/  @P1 STG.E.U16 desc[UR36][R10.64], R14 ;  /* 0x0000000e0a001986 */ /* 0x0003e2000c101524 */
[----:B------:R-:W-:Y:S05]  /*2c40*/  @!P0 BRA `(.L_x_38) ;  /* 0x0000000000048947 */ /* 0x000fea0003800000 */
[----:B------:R2:W5:Y:S02]  /*2c50*/  LDG.E.LTC128B.U16 R18, desc[UR36][R8.64+0x2] ;  /* 0x0000022408127981 */ /* 0x000564000c1e1520 */
.L_x_38:
[----:B------:R-:W-:Y:S05]  /*2c60*/  BSYNC B1 ;  /* 0x0000000000017941 */ /* 0x000fea0003800000 */
.L_x_37:
[----:B-----5:R-:W-:Y:S01]  /*2c70*/  IMAD.U32 R12, R18, 0x10000, RZ ;  /* 0x00010000120c7824 */ /* 0x020fe200078e00ff */
[----:B------:R-:W-:Y:S01]  /*2c80*/  ISETP.GT.AND P1, PT, R3, 0x8, PT ;  /* 0x000000080300780c */ /* 0x000fe20003f24270 */
[----:B------:R-:W-:Y:S02]  /*2c90*/  BSSY B1, `(.L_x_39) ;  /* 0x0000008000017945 */ /* 0x000fe40003800000 */
[----:B------:R-:W-:Y:S01]  /*2ca0*/  FMUL R12, R12, R65 ;  /* 0x000000410c0c7220 */ /* 0x000fe20000400000 */
[----:B------:R-:W-:-:S03]  /*2cb0*/  ISETP.GT.AND P2, PT, R0, RZ, P1 ;  /* 0x000000ff0000720c */ /* 0x000fc60000f44270 */
[----:B------:R-:W-:-:S05]  /*2cc0*/  FFMA R12, R59, R64, R12 ;  /* 0x000000403b0c7223 */ /* 0x000fca000000000c */
[----:B------:R-:W-:-:S05]  /*2cd0*/  F2FP.BF16.F32.PACK_AB R12, RZ, R12 ;  /* 0x0000000cff0c723e */ /* 0x000fca00000010ff */
[----:B------:R3:W-:Y:S01]  /*2ce0*/  @P0 STG.E.U16 desc[UR36][R10.64+0x2], R12 ;  /* 0x0000020c0a000986 */ /* 0x0007e2000c101524 */
[----:B------:R-:W-:Y:S05]  /*2cf0*/  @!P2 BRA `(.L_x_40) ;  /* 0x000000000004a947 */ /* 0x000fea0003800000 */
[----:B------:R4:W5:Y:S02]  /*2d00*/  LDG.E.LTC128B.U16 R18, desc[UR36][R4.64+0x10] ;  /* 0x0000102404127981 */ /* 0x000964000c1e1520 */
.L_x_40:
[----:B------:R-:W-:Y:S05]  /*2d10*/  BSYNC B1 ;  /* 0x0000000000017941 */ /* 0x000fea0003800000 */
.L_x_39:
[----:B---3-5:R-:W-:Y:S01]  /*2d20*/  IMAD.U32 R12, R18, 0x10000, RZ ;  /* 0x00010000120c7824 */ /* 0x028fe200078e00ff */
        /* <DEDUP_REMOVED lines=9> */
.L_x_42:
[----:B------:R-:W-:Y:S05]  /*2dc0*/  BSYNC B1 ;  /* 0x0000000000017941 */ /* 0x000fea0003800000 */
.L_x_41:
[----:B-----5:R-:W-:Y:S01]  /*2dd0*/  IMAD.U32 R12, R18, 0x10000, RZ ;  /* 0x00010000120c7824 */ /* 0x020fe200078e00ff */
[----:B------:R-:W-:Y:S01]  /*2de0*/  ISETP.GT.AND P1, PT, R0, 0x8, P1 ;  /* 0x000000080000780c */ /* 0x000fe20000f24270 */
[----:B------:R-:W-:Y:S02]  /*2df0*/  BSSY B1, `(.L_x_43) ;  /* 0x0000007000017945 */ /* 0x000fe40003800000 */
[----:B------:R-:W-:-:S04]  /*2e00*/  FMUL R12, R12, R65 ;  /* 0x000000410c0c7220 */ /* 0x000fc80000400000 */
[----:B------:R-:W-:-:S05]  /*2e10*/  FFMA R12, R61, R64, R12 ;  /* 0x000000403d0c7223 */ /* 0x000fca000000000c */
[----:B------:R-:W-:-:S05]  /*2e20*/  F2FP.BF16.F32.PACK_AB R12, RZ, R12 ;  /* 0x0000000cff0c723e */ /* 0x000fca00000010ff */
[----:B------:R0:W-:Y:S01]  /*2e30*/  @P3 STG.E.U16 desc[UR36][R6.64+0x12], R12 ;  /* 0x0000120c06003986 */ /* 0x0001e2000c101524 */
[----:B------:R-:W-:Y:S05]  /*2e40*/  @!P1 BRA `(.L_x_44) ;  /* 0x0000000000049947 */ /* 0x000fea0003800000 */
[----:B------:R0:W5:Y:S02]  /*2e50*/  LDG.E.LTC128B.U16 R18, desc[UR36][R8.64+0x10] ;  /* 0x0000102408127981 */ /* 0x000164000c1e1520 */
.L_x_44:
[----:B------:R-:W-:Y:S05]  /*2e60*/  BSYNC B1 ;  /* 0x0000000000017941 */ /* 0x000fea0003800000 */
.L_x_43:
[----:B0----5:R-:W-:Y:S01]  /*2e70*/  IMAD.U32 R12, R18, 0x10000, RZ ;  /* 0x00010000120c7824 */ /* 0x021fe200078e00ff */
[----:B------:R-:W-:Y:S01]  /*2e80*/  ISETP.GT.AND P0, PT, R0, 0x8, P0 ;  /* 0x000000080000780c */ /* 0x000fe20000704270 */
[----:B------:R-:W-:Y:S02]  /*2e90*/  BSSY B1, `(.L_x_45) ;  /* 0x0000007000017945 */ /* 0x000fe40003800000 */
[----:B---3--:R-:W-:-:S04]  /*2ea0*/  FMUL R13, R12, R65 ;  /* 0x000000410c0d7220 */ /* 0x008fc80000400000 */
[----:B------:R-:W-:-:S05]  /*2eb0*/  FFMA R13, R62, R64, R13 ;  /* 0x000000403e0d7223 */ /* 0x000fca000000000d */
[----:B------:R-:W-:-:S05]  /*2ec0*/  F2FP.BF16.F32.PACK_AB R13, RZ, R13 ;  /* 0x0000000dff0d723e */ /* 0x000fca00000010ff */
[----:B------:R0:W-:Y:S01]  /*2ed0*/  @P1 STG.E.U16 desc[UR36][R10.64+0x10], R13 ;  /* 0x0000100d0a001986 */ /* 0x0001e2000c101524 */
[----:B------:R-:W-:Y:S05]  /*2ee0*/  @!P0 BRA `(.L_x_46) ;  /* 0x0000000000048947 */ /* 0x000fea0003800000 */
[----:B------:R3:W5:Y:S02]  /*2ef0*/  LDG.E.LTC128B.U16 R18, desc[UR36][R8.64+0x12] ;  /* 0x0000122408127981 */ /* 0x000764000c1e1520 */
.L_x_46:
[----:B------:R-:W-:Y:S05]  /*2f00*/  BSYNC B1 ;  /* 0x0000000000017941 */ /* 0x000fea0003800000 */
.L_x_45:
        /* <DEDUP_REMOVED lines=10> */
.L_x_48:
[----:B------:R-:W-:Y:S05]  /*2fb0*/  BSYNC B1 ;  /* 0x0000000000017941 */ /* 0x000fea0003800000 */
.L_x_47:
[----:B0----5:R-:W-:Y:S01]  /*2fc0*/  IMAD.U32 R12, R18, 0x10000, RZ ;  /* 0x00010000120c7824 */ /* 0x021fe200078e00ff */
        /* <DEDUP_REMOVED lines=9> */
.L_x_50:
[----:B------:R-:W-:Y:S05]  /*3060*/  BSYNC B1 ;  /* 0x0000000000017941 */ /* 0x000fea0003800000 */
.L_x_49:
        /* <DEDUP_REMOVED lines=9> */
.L_x_52:
[----:B------:R-:W-:Y:S05]  /*3100*/  BSYNC B1 ;  /* 0x0000000000017941 */ /* 0x000fea0003800000 */
.L_x_51:
[----:B0----5:R-:W-:Y:S01]  /*3110*/  IMAD.U32 R12, R18, 0x10000, RZ ;  /* 0x00010000120c7824 */ /* 0x021fe200078e00ff */
        /* <DEDUP_REMOVED lines=8> */
.L_x_54:
[----:B------:R-:W-:Y:S05]  /*31a0*/  BSYNC B1 ;  /* 0x0000000000017941 */ /* 0x000fea0003800000 */
.L_x_53:
        /* <DEDUP_REMOVED lines=10> */
.L_x_56:
[----:B------:R-:W-:Y:S05]  /*3250*/  BSYNC B1 ;  /* 0x0000000000017941 */ /* 0x000fea0003800000 */
.L_x_55:
        /* <DEDUP_REMOVED lines=10> */
.L_x_58:
[----:B------:R-:W-:Y:S05]  /*3300*/  BSYNC B1 ;  /* 0x0000000000017941 */ /* 0x000fea0003800000 */
.L_x_57:
        /* <DEDUP_REMOVED lines=9> */
.L_x_60:
[----:B------:R-:W-:Y:S05]  /*33a0*/  BSYNC B1 ;  /* 0x0000000000017941 */ /* 0x000fea0003800000 */
.L_x_59:
        /* <DEDUP_REMOVED lines=9> */
.L_x_62:
[----:B------:R-:W-:Y:S05]  /*3440*/  BSYNC B1 ;  /* 0x0000000000017941 */ /* 0x000fea0003800000 */
.L_x_61:
        /* <DEDUP_REMOVED lines=10> */
.L_x_64:
[----:B------:R-:W-:Y:S05]  /*34f0*/  BSYNC B1 ;  /* 0x0000000000017941 */ /* 0x000fea0003800000 */
.L_x_63:
        /* <DEDUP_REMOVED lines=10> */
.L_x_66:
[----:B------:R-:W-:Y:S05]  /*35a0*/  BSYNC B1 ;  /* 0x0000000000017941 */ /* 0x000fea0003800000 */
.L_x_65:
        /* <DEDUP_REMOVED lines=9> */
.L_x_68:
[----:B------:R-:W-:Y:S05]  /*3640*/  BSYNC B1 ;  /* 0x0000000000017941 */ /* 0x000fea0003800000 */
.L_x_67:
        /* <DEDUP_REMOVED lines=9> */
.L_x_70:
[----:B------:R-:W-:Y:S05]  /*36e0*/  BSYNC B1 ;  /* 0x0000000000017941 */ /* 0x000fea0003800000 */
.L_x_69:
        /* <DEDUP_REMOVED lines=10> */
.L_x_72:
[----:B------:R-:W-:Y:S05]  /*3790*/  BSYNC B1 ;  /* 0x0000000000017941 */ /* 0x000fea0003800000 */
.L_x_71:
        /* <DEDUP_REMOVED lines=10> */
.L_x_74:
[----:B------:R-:W-:Y:S05]  /*3840*/  BSYNC B1 ;  /* 0x0000000000017941 */ /* 0x000fea0003800000 */
.L_x_73:
        /* <DEDUP_REMOVED lines=9> */
.L_x_76:
[----:B------:R-:W-:Y:S05]  /*38e0*/  BSYNC B1 ;  /* 0x0000000000017941 */ /* 0x000fea0003800000 */
.L_x_75:
        /* <DEDUP_REMOVED lines=9> */
.L_x_78:
[----:B------:R-:W-:Y:S05]  /*3980*/  BSYNC B1 ;  /* 0x0000000000017941 */ /* 0x000fea0003800000 */
.L_x_77:
        /* <DEDUP_REMOVED lines=10> */
.L_x_80:
[----:B------:R-:W-:Y:S05]  /*3a30*/  BSYNC B1 ;  /* 0x0000000000017941 */ /* 0x000fea0003800000 */
.L_x_79:
        /* <DEDUP_REMOVED lines=10> */
.L_x_82:
[----:B------:R-:W-:Y:S05]  /*3ae0*/  BSYNC B1 ;  /* 0x0000000000017941 */ /* 0x000fea0003800000 */
.L_x_81:
        /* <DEDUP_REMOVED lines=9> */
.L_x_84:
[----:B------:R-:W-:Y:S05]  /*3b80*/  BSYNC B1 ;  /* 0x0000000000017941 */ /* 0x000fea0003800000 */
.L_x_83:
        /* <DEDUP_REMOVED lines=9> */
.L_x_86:
[----:B------:R-:W-:Y:S05]  /*3c20*/  BSYNC B1 ;  /* 0x0000000000017941 */ /* 0x000fea0003800000 */
.L_x_85:
        /* <DEDUP_REMOVED lines=10> */
.L_x_88:
[----:B------:R-:W-:Y:S05]  /*3cd0*/  BSYNC B1 ;  /* 0x0000000000017941 */ /* 0x000fea0003800000 */
.L_x_87:
        /* <DEDUP_REMOVED lines=10> */
.L_x_90:
[----:B------:R-:W-:Y:S05]  /*3d80*/  BSYNC B1 ;  /* 0x0000000000017941 */ /* 0x000fea0003800000 */
.L_x_89:
        /* <DEDUP_REMOVED lines=9> */
.L_x_92:
[----:B------:R-:W-:Y:S05]  /*3e20*/  BSYNC B1 ;  /* 0x0000000000017941 */ /* 0x000fea0003800000 */
.L_x_91:
        /* <DEDUP_REMOVED lines=9> */
.L_x_94:
[----:B------:R-:W-:Y:S05]  /*3ec0*/  BSYNC B1 ;  /* 0x0000000000017941 */ /* 0x000fea0003800000 */
.L_x_93:
        /* <DEDUP_REMOVED lines=10> */
.L_x_96:
[----:B------:R-:W-:Y:S05]  /*3f70*/  BSYNC B1 ;  /* 0x0000000000017941 */ /* 0x000fea0003800000 */
.L_x_95:
        /* <DEDUP_REMOVED lines=10> */
.L_x_98:
[----:B------:R-:W-:Y:S05]  /*4020*/  BSYNC B1 ;  /* 0x0000000000017941 */ /* 0x000fea0003800000 */
.L_x_97:
        /* <DEDUP_REMOVED lines=9> */
.L_x_100:
[----:B------:R-:W-:Y:S05]  /*40c0*/  BSYNC B1 ;  /* 0x0000000000017941 */ /* 0x000fea0003800000 */
.L_x_99:
        /* <DEDUP_REMOVED lines=9> */
.L_x_102:
[----:B------:R-:W-:Y:S05]  /*4160*/  BSYNC B1 ;  /* 0x0000000000017941 */ /* 0x000fea0003800000 */
.L_x_101:
        /* <DEDUP_REMOVED lines=10> */
.L_x_104:
[----:B------:R-:W-:Y:S05]  /*4210*/  BSYNC B1 ;  /* 0x0000000000017941 */ /* 0x000fea0003800000 */
.L_x_103:
        /* <DEDUP_REMOVED lines=10> */
.L_x_106:
[----:B------:R-:W-:Y:S05]  /*42c0*/  BSYNC B1 ;  /* 0x0000000000017941 */ /* 0x000fea0003800000 */
.L_x_105:
[----:B0---45:R-:W-:Y:S01]  /*42d0*/  IMAD.U32 R4, R18, 0x10000, RZ ;  /* 0x0001000012047824 */ /* 0x031fe200078e00ff */
        /* <DEDUP_REMOVED lines=8> */
.L_x_108:
[----:B------:R-:W-:Y:S05]  /*4360*/  BSYNC B1 ;  /* 0x0000000000017941 */ /* 0x000fea0003800000 */
.L_x_107:
[----:B0----5:R-:W-:Y:S01]  /*4370*/  IMAD.U32 R4, R18, 0x10000, RZ ;  /* 0x0001000012047824 */ /* 0x021fe200078e00ff */
[----:B------:R-:W-:Y:S01]  /*4380*/  ISETP.GT.AND P0, PT, R0, 0x8, P0 ;  /* 0x000000080000780c */ /* 0x000fe20000704270 */
[----:B------:R-:W-:Y:S01]  /*4390*/  @P1 IMAD.MOV.U32 R5, RZ, RZ, R11 ;  /* 0x000000ffff051224 */ /* 0x000fe200078e000b */
[----:B------:R-:W-:Y:S01]  /*43a0*/  BSSY B1, `(.L_x_109) ;  /* 0x0000008000017945 */ /* 0x000fe20003800000 */
[----:B------:R-:W-:Y:S01]  /*43b0*/  FMUL R3, R4, R65 ;  /* 0x0000004104037220 */ /* 0x000fe20000400000 */
[----:B------:R-:W-:-:S03]  /*43c0*/  @P1 IMAD.MOV.U32 R4, RZ, RZ, R10 ;  /* 0x000000ffff041224 */ /* 0x000fc600078e000a */
[----:B------:R-:W-:-:S05]  /*43d0*/  FFMA R3, R30, R64, R3 ;  /* 0x000000401e037223 */ /* 0x000fca0000000003 */
[----:B------:R-:W-:-:S05]  /*43e0*/  F2FP.BF16.F32.PACK_AB R3, RZ, R3 ;  /* 0x00000003ff03723e */ /* 0x000fca00000010ff */
[----:B------:R0:W-:Y:S01]  /*43f0*/  @P1 STG.E.U16 desc[UR36][R4.64+0x90], R3 ;  /* 0x0000900304001986 */ /* 0x0001e2000c101524 */
[----:B------:R-:W-:Y:S05]  /*4400*/  @!P0 BRA `(.L_x_110) ;  /* 0x0000000000048947 */ /* 0x000fea0003800000 */
[----:B------:R0:W5:Y:S02]  /*4410*/  LDG.E.LTC128B.U16 R18, desc[UR36][R8.64+0x92] ;  /* 0x0000922408127981 */ /* 0x000164000c1e1520 */
.L_x_110:
[----:B------:R-:W-:Y:S05]  /*4420*/  BSYNC B1 ;  /* 0x0000000000017941 */ /* 0x000fea0003800000 */
.L_x_109:
[----:B------:R-:W-:Y:S05]  /*4430*/  @!P0 BRA `(.L_x_111) ;  /* 0x0000000c00008947 */ /* 0x000fea0003800000 */
[----:B-----5:R-:W-:-:S04]  /*4440*/  IMAD.U32 R18, R18, 0x10000, RZ ;  /* 0x0001000012127824 */ /* 0x020fc800078e00ff */
[----:B------:R-:W-:-:S04]  /*4450*/  FMUL R18, R18, R65 ;  /* 0x0000004112127220 */ /* 0x000fc80000400000 */
[----:B------:R-:W-:-:S05]  /*4460*/  FFMA R18, R31, R64, R18 ;  /* 0x000000401f127223 */ /* 0x000fca0000000012 */
[----:B------:R-:W-:-:S05]  /*4470*/  F2FP.BF16.F32.PACK_AB R18, RZ, R18 ;  /* 0x00000012ff12723e */ /* 0x000fca00000010ff */
[----:B------:R0:W-:Y:S01]  /*4480*/  STG.E.U16 desc[UR36][R10.64+0x92], R18 ;  /* 0x000092120a007986 */ /* 0x0001e2000c101524 */
[----:B------:R-:W-:Y:S05]  /*4490*/  BRA `(.L_x_111) ;  /* 0x0000000800e87947 */ /* 0x000fea0003800000 */
.L_x_34:
[----:B------:R-:W-:Y:S01]  /*44a0*/  ULDC.64 UR4, c[0x0][0x5c0] ;  /* 0x0001700000047ab9 */ /* 0x000fe20000000a00 */
[----:B------:R-:W-:Y:S01]  /*44b0*/  ISETP.GT.AND P3, PT, R3, 0x1, PT ;  /* 0x000000010300780c */ /* 0x000fe20003f64270 */
[-C--:B------:R-:W-:Y:S01]  /*44c0*/  FMUL R56, R56, R64.reuse ;  /* 0x0000004038387220 */ /* 0x080fe20000400000 */
[----:B------:R-:W-:Y:S01]  /*44d0*/  LEA R4, P0, R78, UR4, 0x1 ;  /* 0x000000044e047c11 */ /* 0x000fe2000f8008ff */
[-C--:B------:R-:W-:Y:S01]  /*44e0*/  FMUL R57, R57, R64.reuse ;  /* 0x0000004039397220 */ /* 0x080fe20000400000 */
[----:B------:R-:W-:Y:S01]  /*44f0*/  ISETP.GT.AND P1, PT, R0, 0x8, P1 ;  /* 0x000000080000780c */ /* 0x000fe20000f24270 */
[-C--:B------:R-:W-:Y:S01]  /*4500*/  FMUL R58, R58, R64.reuse ;  /* 0x000000403a3a7220 */ /* 0x080fe20000400000 */
[----:B------:R-:W-:Y:S01]  /*4510*/  LEA.HI.X R5, R78, UR5, R7, 0x1, P0 ;  /* 0x000000054e057c11 */ /* 0x000fe200080f0c07 */
[-C--:B------:R-:W-:Y:S01]  /*4520*/  FMUL R59, R59, R64.reuse ;  /* 0x000000403b3b7220 */ /* 0x080fe20000400000 */
[----:B------:R-:W-:Y:S01]  /*4530*/  ISETP.GT.AND P0, PT, R0, RZ, P3 ;  /* 0x000000ff0000720c */ /* 0x000fe20001f04270 */
[----:B------:R-:W-:Y:S01]  /*4540*/  FMUL R60, R60, R64 ;  /* 0x000000403c3c7220 */ /* 0x000fe20000400000 */
[----:B------:R-:W-:Y:S01]  /*4550*/  F2FP.BF16.F32.PACK_AB R56, RZ, R56 ;  /* 0x00000038ff38723e */ /* 0x000fe200000010ff */
[-C--:B------:R-:W-:Y:S01]  /*4560*/  FMUL R61, R61, R64.reuse ;  /* 0x000000403d3d7220 */ /* 0x080fe20000400000 */
[----:B------:R-:W-:Y:S01]  /*4570*/  F2FP.BF16.F32.PACK_AB R57, RZ, R57 ;  /* 0x00000039ff39723e */ /* 0x000fe200000010ff */
[-C--:B------:R-:W-:Y:S01]  /*4580*/  FMUL R62, R62, R64.reuse ;  /* 0x000000403e3e7220 */ /* 0x080fe20000400000 */
[----:B------:R-:W-:Y:S01]  /*4590*/  ISETP.GT.AND P3, PT, R0, 0x8, P3 ;  /* 0x000000080000780c */ /* 0x000fe20001f64270 */
[----:B------:R-:W-:Y:S01]  /*45a0*/  @P2 STG.E.U16 desc[UR36][R4.64], R56 ;  /* 0x0000003804002986 */ /* 0x000fe2000c101524 */
[----:B------:R-:W-:Y:S01]  /*45b0*/  ISETP.GT.AND P2, PT, R3, 0x8, PT ;  /* 0x000000080300780c */ /* 0x000fe20003f44270 */
[-C--:B------:R-:W-:Y:S01]  /*45c0*/  FMUL R63, R63, R64.reuse ;  /* 0x000000403f3f7220 */ /* 0x080fe20000400000 */
[----:B------:R-:W-:Y:S01]  /*45d0*/  SHF.L.U64.HI R7, R70, 0x1, R71 ;  /* 0x0000000146077819 */ /* 0x000fe20000010247 */
[----:B------:R-:W-:Y:S01]  /*45e0*/  FMUL R48, R48, R64 ;  /* 0x0000004030307220 */ /* 0x000fe20000400000 */
[----:B------:R-:W-:Y:S01]  /*45f0*/  LEA R6, P4, R70, R4, 0x1 ;  /* 0x0000000446067211 */ /* 0x000fe200078808ff */
[----:B------:R-:W-:Y:S01]  /*4600*/  @P0 STG.E.U16 desc[UR36][R4.64+0x2], R57 ;  /* 0x0000023904000986 */ /* 0x000fe2000c101524 */
[----:B------:R-:W-:Y:S01]  /*4610*/  ISETP.GT.AND P5, PT, R0, RZ, P2 ;  /* 0x000000ff0000720c */ /* 0x000fe200017a4270 */
[----:B------:R-:W-:Y:S01]  /*4620*/  FMUL R49, R49, R64 ;  /* 0x0000004031317220 */ /* 0x000fe20000400000 */
[----:B------:R-:W-:Y:S01]  /*4630*/  ISETP.GT.AND P0, PT, R3, 0x9, PT ;  /* 0x000000090300780c */ /* 0x000fe20003f04270 */
[----:B------:R-:W-:Y:S01]  /*4640*/  IMAD.X R7, R7, 0x1, R5, P4 ;  /* 0x0000000107077824 */ /* 0x000fe200020e0605 */
[----:B------:R-:W-:Y:S01]  /*4650*/  F2FP.BF16.F32.PACK_AB R58, RZ, R58 ;  /* 0x0000003aff3a723e */ /* 0x000fe200000010ff */
[-C--:B------:R-:W-:Y:S01]  /*4660*/  FMUL R50, R50, R64.reuse ;  /* 0x0000004032327220 */ /* 0x080fe20000400000 */
[----:B------:R-:W-:Y:S01]  /*4670*/  F2FP.BF16.F32.PACK_AB R59, RZ, R59 ;  /* 0x0000003bff3b723e */ /* 0x000fe200000010ff */
[----:B------:R-:W-:Y:S01]  /*4680*/  FMUL R51, R51, R64 ;  /* 0x0000004033337220 */ /* 0x000fe20000400000 */
[----:B------:R-:W-:Y:S01]  /*4690*/  ISETP.GT.AND P4, PT, R0, RZ, P0 ;  /* 0x000000ff0000720c */ /* 0x000fe20000784270 */
[----:B------:R-:W-:Y:S01]  /*46a0*/  @P1 STG.E.U16 desc[UR36][R6.64], R58 ;  /* 0x0000003a06001986 */ /* 0x000fe2000c101524 */
[----:B------:R-:W-:Y:S01]  /*46b0*/  F2FP.BF16.F32.PACK_AB R60, RZ, R60 ;  /* 0x0000003cff3c723e */ /* 0x000fe200000010ff */
[-C--:B------:R-:W-:Y:S01]  /*46c0*/  FMUL R52, R52, R64.reuse ;  /* 0x0000004034347220 */ /* 0x080fe20000400000 */
[C---:B------:R-:W-:Y:S01]  /*46d0*/  ISETP.GT.AND P1, PT, R0.reuse, 0x8, P2 ;  /* 0x000000080000780c */ /* 0x040fe20001724270 */
[----:B------:R-:W-:Y:S01]  /*46e0*/  @P3 STG.E.U16 desc[UR36][R6.64+0x2], R59 ;  /* 0x0000023b06003986 */ /* 0x000fe2000c101524 */
[----:B------:R-:W-:Y:S01]  /*46f0*/  ISETP.GT.AND P2, PT, R3, 0x10, PT ;  /* 0x000000100300780c */ /* 0x000fe20003f44270 */
[-C--:B------:R-:W-:Y:S01]  /*4700*/  FMUL R53, R53, R64.reuse ;  /* 0x0000004035357220 */ /* 0x080fe20000400000 */
[----:B------:R-:W-:Y:S01]  /*4710*/  ISETP.GT.AND P3, PT, R0, 0x8, P0 ;  /* 0x000000080000780c */ /* 0x000fe20000764270 */
[----:B------:R-:W-:Y:S01]  /*4720*/  @P5 STG.E.U16 desc[UR36][R4.64+0x10], R60 ;  /* 0x0000103c04005986 */ /* 0x000fe2000c101524 */
[----:B------:R-:W-:Y:S01]  /*4730*/  F2FP.BF16.F32.PACK_AB R61, RZ, R61 ;  /* 0x0000003dff3d723e */ /* 0x000fe200000010ff */
[-C--:B------:R-:W-:Y:S01]  /*4740*/  FMUL R54, R54, R64.reuse ;  /* 0x0000004036367220 */ /* 0x080fe20000400000 */
[----:B------:R-:W-:Y:S01]  /*4750*/  ISETP.GT.AND P5, PT, R0, RZ, P2 ;  /* 0x000000ff0000720c */ /* 0x000fe200017a4270 */
[----:B------:R-:W-:Y:S01]  /*4760*/  FMUL R55, R55, R64 ;  /* 0x0000004037377220 */ /* 0x000fe20000400000 */
[----:B------:R-:W-:Y:S01]  /*4770*/  ISETP.GT.AND P0, PT, R3, 0x11, PT ;  /* 0x000000110300780c */ /* 0x000fe20003f04270 */
[----:B------:R-:W-:Y:S01]  /*4780*/  @P4 STG.E.U16 desc[UR36][R4.64+0x12], R61 ;  /* 0x0000123d04004986 */ /* 0x000fe2000c101524 */
        /* <DEDUP_REMOVED lines=72> */
[----:B------:R-:W-:Y:S01]  /*4c10*/  F2FP.BF16.F32.PACK_AB R45, RZ, R45 ;  /* 0x0000002dff2d723e */ /* 0x000fe200000010ff */
[----:B------:R-:W-:Y:S01]  /*4c20*/  @P5 STG.E.U16 desc[UR36][R4.64+0x50], R44 ;  /* 0x0000502c04005986 */ /* 0x000fe2000c101524 */
[----:B------:R-:W-:Y:S01]  /*4c30*/  ISETP.GT.AND P0, PT, R0, 0x8, P0 ;  /* 0x000000080000780c */ /* 0x000fe20000704270 */
[-C--:B------:R-:W-:Y:S01]  /*4c40*/  FMUL R30, R30, R64.reuse ;  /* 0x000000401e1e7220 */ /* 0x080fe20000400000 */
[----:B------:R-:W-:Y:S01]  /*4c50*/  ISETP.GT.AND P5, PT, R0, RZ, P3 ;  /* 0x000000ff0000720c */ /* 0x000fe20001fa4270 */
[----:B------:R-:W-:Y:S01]  /*4c60*/  @P4 STG.E.U16 desc[UR36][R4.64+0x52], R45 ;  /* 0x0000522d04004986 */ /* 0x000fe2000c101524 */
[----:B------:R-:W-:Y:S01]  /*4c70*/  ISETP.GT.AND P1, PT, R3, 0x31, PT ;  /* 0x000000310300780c */ /* 0x000fe20003f24270 */
[----:B------:R-:W-:Y:S01]  /*4c80*/  FMUL R31, R31, R64 ;  /* 0x000000401f1f7220 */ /* 0x000fe20000400000 */
[----:B------:R-:W-:-:S02]  /*4c90*/  F2FP.BF16.F32.PACK_AB R46, RZ, R46 ;  /* 0x0000002eff2e723e */ /* 0x000fc400000010ff */
[C---:B------:R-:W-:Y:S02]  /*4ca0*/  ISETP.GT.AND P4, PT, R0.reuse, RZ, P1 ;  /* 0x000000ff0000720c */ /* 0x040fe40000f84270 */
[----:B------:R-:W-:Y:S01]  /*4cb0*/  F2FP.BF16.F32.PACK_AB R47, RZ, R47 ;  /* 0x0000002fff2f723e */ /* 0x000fe200000010ff */
[----:B------:R-:W-:Y:S01]  /*4cc0*/  @P2 STG.E.U16 desc[UR36][R6.64+0x50], R46 ;  /* 0x0000502e06002986 */ /* 0x000fe2000c101524 */
[----:B------:R-:W-:Y:S02]  /*4cd0*/  F2FP.BF16.F32.PACK_AB R32, RZ, R32 ;  /* 0x00000020ff20723e */ /* 0x000fe400000010ff */
[----:B------:R-:W-:Y:S01]  /*4ce0*/  F2FP.BF16.F32.PACK_AB R33, RZ, R33 ;  /* 0x00000021ff21723e */ /* 0x000fe200000010ff */
[----:B------:R-:W-:Y:S01]  /*4cf0*/  @P0 STG.E.U16 desc[UR36][R6.64+0x52], R47 ;  /* 0x0000522f06000986 */ /* 0x000fe2000c101524 */
[C---:B------:R-:W-:Y:S02]  /*4d00*/  ISETP.GT.AND P0, PT, R0.reuse, 0x8, P3 ;  /* 0x000000080000780c */ /* 0x040fe40001f04270 */
[----:B------:R-:W-:Y:S01]  /*4d10*/  F2FP.BF16.F32.PACK_AB R34, RZ, R34 ;  /* 0x00000022ff22723e */ /* 0x000fe200000010ff */
[----:B------:R-:W-:Y:S01]  /*4d20*/  @P5 STG.E.U16 desc[UR36][R4.64+0x60], R32 ;  /* 0x0000602004005986 */ /* 0x000fe2000c101524 */
[----:B------:R-:W-:-:S02]  /*4d30*/  ISETP.GT.AND P5, PT, R0, 0x8, P1 ;  /* 0x000000080000780c */ /* 0x000fc40000fa4270 */
[C---:B------:R-:W-:Y:S01]  /*4d40*/  ISETP.GT.AND P1, PT, R3.reuse, 0x39, PT ;  /* 0x000000390300780c */ /* 0x040fe20003f24270 */
[----:B------:R-:W-:Y:S01]  /*4d50*/  @P4 STG.E.U16 desc[UR36][R4.64+0x62], R33 ;  /* 0x0000622104004986 */ /* 0x000fe2000c101524 */
[----:B------:R-:W-:Y:S02]  /*4d60*/  ISETP.GT.AND P4, PT, R3, 0x38, PT ;  /* 0x000000380300780c */ /* 0x000fe40003f84270 */
[----:B------:R-:W-:Y:S02]  /*4d70*/  F2FP.BF16.F32.PACK_AB R35, RZ, R35 ;  /* 0x00000023ff23723e */ /* 0x000fe400000010ff */
[C---:B------:R-:W-:Y:S01]  /*4d80*/  ISETP.GT.AND P2, PT, R0.reuse, RZ, P4 ;  /* 0x000000ff0000720c */ /* 0x040fe20002744270 */
[----:B------:R-:W-:Y:S01]  /*4d90*/  @P0 STG.E.U16 desc[UR36][R6.64+0x60], R34 ;  /* 0x0000602206000986 */ /* 0x000fe2000c101524 */
[C---:B------:R-:W-:Y:S02]  /*4da0*/  ISETP.GT.AND P3, PT, R0.reuse, RZ, P1 ;  /* 0x000000ff0000720c */ /* 0x040fe40000f64270 */
[C---:B------:R-:W-:Y:S01]  /*4db0*/  ISETP.GT.AND P4, PT, R0.reuse, 0x8, P4 ;  /* 0x000000080000780c */ /* 0x040fe20002784270 */
[----:B------:R-:W-:Y:S01]  /*4dc0*/  @P5 STG.E.U16 desc[UR36][R6.64+0x62], R35 ;  /* 0x0000622306005986 */ /* 0x000fe2000c101524 */
[----:B------:R-:W-:-:S02]  /*4dd0*/  ISETP.GT.AND P5, PT, R0, 0x8, P1 ;  /* 0x000000080000780c */ /* 0x000fc40000fa4270 */
[----:B------:R-:W-:Y:S02]  /*4de0*/  F2FP.BF16.F32.PACK_AB R36, RZ, R36 ;  /* 0x00000024ff24723e */ /* 0x000fe400000010ff */
[----:B------:R-:W-:Y:S02]  /*4df0*/  F2FP.BF16.F32.PACK_AB R37, RZ, R37 ;  /* 0x00000025ff25723e */ /* 0x000fe400000010ff */
[----:B------:R-:W-:Y:S01]  /*4e00*/  F2FP.BF16.F32.PACK_AB R38, RZ, R38 ;  /* 0x00000026ff26723e */ /* 0x000fe200000010ff */
[----:B------:R-:W-:Y:S01]  /*4e10*/  @P2 STG.E.U16 desc[UR36][R4.64+0x70], R36 ;  /* 0x0000702404002986 */ /* 0x000fe2000c101524 */
[----:B------:R-:W-:Y:S02]  /*4e20*/  F2FP.BF16.F32.PACK_AB R39, RZ, R39 ;  /* 0x00000027ff27723e */ /* 0x000fe400000010ff */
[C---:B------:R-:W-:Y:S01]  /*4e30*/  ISETP.GT.AND P2, PT, R3.reuse, 0x41, PT ;  /* 0x000000410300780c */ /* 0x040fe20003f44270 */
[----:B------:R-:W-:Y:S01]  /*4e40*/  @P3 STG.E.U16 desc[UR36][R4.64+0x72], R37 ;  /* 0x0000722504003986 */ /* 0x000fe2000c101524 */
[----:B------:R-:W-:-:S02]  /*4e50*/  ISETP.GT.AND P3, PT, R3, 0x40, PT ;  /* 0x000000400300780c */ /* 0x000fc40003f64270 */
[----:B------:R-:W-:Y:S01]  /*4e60*/  F2FP.BF16.F32.PACK_AB R24, RZ, R24 ;  /* 0x00000018ff18723e */ /* 0x000fe200000010ff */
[----:B------:R-:W-:Y:S01]  /*4e70*/  @P4 STG.E.U16 desc[UR36][R6.64+0x70], R38 ;  /* 0x0000702606004986 */ /* 0x000fe2000c101524 */
[C---:B------:R-:W-:Y:S02]  /*4e80*/  ISETP.GT.AND P4, PT, R0.reuse, RZ, P2 ;  /* 0x000000ff0000720c */ /* 0x040fe40001784270 */
[----:B------:R-:W-:Y:S01]  /*4e90*/  F2FP.BF16.F32.PACK_AB R25, RZ, R25 ;  /* 0x00000019ff19723e */ /* 0x000fe200000010ff */
[----:B------:R-:W-:Y:S01]  /*4ea0*/  @P5 STG.E.U16 desc[UR36][R6.64+0x72], R39 ;  /* 0x0000722706005986 */ /* 0x000fe2000c101524 */
[----:B------:R-:W-:Y:S02]  /*4eb0*/  ISETP.GT.AND P5, PT, R0, RZ, P3 ;  /* 0x000000ff0000720c */ /* 0x000fe40001fa4270 */
[C---:B------:R-:W-:Y:S02]  /*4ec0*/  ISETP.GT.AND P1, PT, R3.reuse, 0x48, PT ;  /* 0x000000480300780c */ /* 0x040fe40003f24270 */
[----:B------:R-:W-:-:S02]  /*4ed0*/  ISETP.GT.AND P0, PT, R3, 0x49, PT ;  /* 0x000000490300780c */ /* 0x000fc40003f04270 */
[C---:B------:R-:W-:Y:S02]  /*4ee0*/  ISETP.GT.AND P3, PT, R0.reuse, 0x8, P3 ;  /* 0x000000080000780c */ /* 0x040fe40001f64270 */
[C---:B------:R-:W-:Y:S02]  /*4ef0*/  ISETP.GT.AND P2, PT, R0.reuse, 0x8, P2 ;  /* 0x000000080000780c */ /* 0x040fe40001744270 */
[----:B------:R-:W-:Y:S02]  /*4f00*/  F2FP.BF16.F32.PACK_AB R26, RZ, R26 ;  /* 0x0000001aff1a723e */ /* 0x000fe400000010ff */
[----:B------:R-:W-:Y:S01]  /*4f10*/  F2FP.BF16.F32.PACK_AB R27, RZ, R27 ;  /* 0x0000001bff1b723e */ /* 0x000fe200000010ff */
[----:B------:R-:W-:Y:S01]  /*4f20*/  @P5 STG.E.U16 desc[UR36][R4.64+0x80], R24 ;  /* 0x0000801804005986 */ /* 0x000fe2000c101524 */
[C---:B------:R-:W-:Y:S02]  /*4f30*/  ISETP.GT.AND P5, PT, R0.reuse, RZ, P0 ;  /* 0x000000ff0000720c */ /* 0x040fe400007a4270 */
[C---:B------:R-:W-:Y:S01]  /*4f40*/  ISETP.GT.AND P0, PT, R0.reuse, 0x8, P0 ;  /* 0x000000080000780c */ /* 0x040fe20000704270 */
[----:B------:R-:W-:Y:S01]  /*4f50*/  @P4 STG.E.U16 desc[UR36][R4.64+0x82], R25 ;  /* 0x0000821904004986 */ /* 0x000fe2000c101524 */
[----:B------:R-:W-:-:S02]  /*4f60*/  ISETP.GT.AND P4, PT, R0, RZ, P1 ;  /* 0x000000ff0000720c */ /* 0x000fc40000f84270 */
[----:B------:R-:W-:Y:S01]  /*4f70*/  ISETP.GT.AND P1, PT, R0, 0x8, P1 ;  /* 0x000000080000780c */ /* 0x000fe20000f24270 */
[----:B------:R-:W-:Y:S01]  /*4f80*/  @P3 STG.E.U16 desc[UR36][R6.64+0x80], R26 ;  /* 0x0000801a06003986 */ /* 0x000fe2000c101524 */
[----:B------:R-:W-:Y:S02]  /*4f90*/  F2FP.BF16.F32.PACK_AB R28, RZ, R28 ;  /* 0x0000001cff1c723e */ /* 0x000fe400000010ff */
[----:B------:R-:W-:Y:S01]  /*4fa0*/  F2FP.BF16.F32.PACK_AB R29, RZ, R29 ;  /* 0x0000001dff1d723e */ /* 0x000fe200000010ff */
[----:B------:R-:W-:Y:S01]  /*4fb0*/  @P2 STG.E.U16 desc[UR36][R6.64+0x82], R27 ;  /* 0x0000821b06002986 */ /* 0x000fe2000c101524 */
[----:B------:R-:W-:Y:S02]  /*4fc0*/  F2FP.BF16.F32.PACK_AB R30, RZ, R30 ;  /* 0x0000001eff1e723e */ /* 0x000fe400000010ff */
[----:B------:R-:W-:-:S03]  /*4fd0*/  F2FP.BF16.F32.PACK_AB R31, RZ, R31 ;  /* 0x0000001fff1f723e */ /* 0x000fc600000010ff */
[----:B------:R-:W-:Y:S04]  /*4fe0*/  @P4 STG.E.U16 desc[UR36][R4.64+0x90], R28 ;  /* 0x0000901c04004986 */ /* 0x000fe8000c101524 */
[----:B------:R0:W-:Y:S02]  /*4ff0*/  @P5 STG.E.U16 desc[UR36][R4.64+0x92], R29 ;  /* 0x0000921d04005986 */ /* 0x0001e4000c101524 */
[----:B0-----:R-:W-:Y:S02]  /*5000*/  @P1 IMAD.MOV.U32 R4, RZ, RZ, R6 ;  /* 0x000000ffff041224 */ /* 0x001fe400078e0006 */
[----:B------:R-:W-:-:S05]  /*5010*/  @P1 IMAD.MOV.U32 R5, RZ, RZ, R7 ;  /* 0x000000ffff051224 */ /* 0x000fca00078e0007 */
[----:B------:R0:W-:Y:S04]  /*5020*/  @P1 STG.E.U16 desc[UR36][R4.64+0x90], R30 ;  /* 0x0000901e04001986 */ /* 0x0001e8000c101524 */
[----:B------:R0:W-:Y:S02]  /*5030*/  @P0 STG.E.U16 desc[UR36][R6.64+0x92], R31 ;  /* 0x0000921f06000986 */ /* 0x0001e4000c101524 */
.L_x_111:
[----:B------:R-:W-:Y:S05]  /*5040*/  BSYNC B0 ;  /* 0x0000000000007941 */ /* 0x000fea0003800000 */
.L_x_33:
[----:B0-----:R-:W2:Y:S01]  /*5050*/  LDL.64 R4, [R1] ;  /* 0x0000000001047983 */ /* 0x001ea20000100a00 */
[----:B------:R-:W-:Y:S01]  /*5060*/  ULDC.64 UR4, c[0x0][0x650] ;  /* 0x0001940000047ab9 */ /* 0x000fe20000000a00 */
[----:B------:R-:W-:Y:S02]  /*5070*/  IMAD.U32 R0, RZ, RZ, UR44 ;  /* 0x0000002cff007e24 */ /* 0x000fe4000f8e00ff */
[----:B------:R-:W-:Y:S02]  /*5080*/  IMAD.MOV.U32 R22, RZ, RZ, -0x1 ;  /* 0xffffffffff167424 */ /* 0x000fe400078e00ff */
[----:B------:R0:W-:Y:S01]  /*5090*/  SYNCS.ARRIVE.TRANS64.A1T0 RZ, [R0+UR48], RZ ;  /* 0x000000ff00ff79a7 */ /* 0x0001e20008100030 */
[----:B-----5:R-:W-:Y:S02]  /*50a0*/  IMAD.MOV.U32 R18, RZ, RZ, -0x1 ;  /* 0xffffffffff127424 */ /* 0x020fe400078e00ff */
[----:B------:R-:W-:Y:S01]  /*50b0*/  IMAD.MOV.U32 R19, RZ, RZ, -0x1 ;  /* 0xffffffffff137424 */ /* 0x000fe200078e00ff */
[----:B0-----:R-:W-:-:S02]  /*50c0*/  PRMT R0, RZ, 0x7610, R0 ;  /* 0x00007610ff007816 */ /* 0x001fc40000000000 */
[----:B--2---:R-:W-:-:S05]  /*50d0*/  LEA R16, P0, R4, R16, 0x1 ;  /* 0x0000001004107211 */ /* 0x004fca00078008ff */
[----:B------:R-:W-:Y:S01]  /*50e0*/  IMAD.X R17, R74, 0x1, R17, P0 ;  /* 0x000000014a117824 */ /* 0x000fe200000e0611 */
[----:B------:R-:W-:-:S04]  /*50f0*/  ISETP.GE.U32.AND P0, PT, R16, UR4, PT ;  /* 0x0000000410007c0c */ /* 0x000fc8000bf06070 */
[----:B------:R-:W-:-:S13]  /*5100*/  ISETP.GE.U32.AND.EX P0, PT, R17, UR5, PT, P0 ;  /* 0x0000000511007c0c */ /* 0x000fda000bf06100 */
[----:B------:R-:W-:Y:S05]  /*5110*/  @P0 BRA `(.L_x_112) ;  /* 0x00000004004c0947 */ /* 0x000fea0003800000 */
[----:B-1----:R-:W0:Y:S01]  /*5120*/  LDC.64 R10, c[0x0][0x628] ;  /* 0x00018a00ff0a7b82 */ /* 0x002e220000000a00 */
[----:B------:R-:W1:Y:S01]  /*5130*/  S2R R12, SR_CTAID.X ;  /* 0x00000000000c7919 */ /* 0x000e620000002500 */
[----:B---34-:R-:W-:Y:S02]  /*5140*/  IMAD.MOV.U32 R8, RZ, RZ, R16 ;  /* 0x000000ffff087224 */ /* 0x018fe400078e0010 */
[----:B------:R-:W-:Y:S01]  /*5150*/  IMAD.MOV.U32 R9, RZ, RZ, R17 ;  /* 0x000000ffff097224 */ /* 0x000fe200078e0011 */
[----:B------:R-:W2:Y:S03]  /*5160*/  S2R R18, SR_CTAID.Y ;  /* 0x0000000000127919 */ /* 0x000ea60000002600 */
[----:B------:R-:W3:Y:S08]  /*5170*/  LDC R0, c[0x0][0x630] ;  /* 0x00018c00ff007b82 */ /* 0x000ef00000000800 */
[----:B------:R-:W4:Y:S01]  /*5180*/  LDC.64 R14, c[0x0][0x620] ;  /* 0x00018800ff0e7b82 */ /* 0x000f220000000a00 */
[----:B0-----:R-:W-:-:S04]  /*5190*/  ISETP.NE.U32.AND P0, PT, R10, RZ, PT ;  /* 0x000000ff0a00720c */ /* 0x001fc80003f05070 */
[----:B------:R-:W-:-:S13]  /*51a0*/  ISETP.NE.AND.EX P0, PT, R11, RZ, PT, P0 ;  /* 0x000000ff0b00720c */ /* 0x000fda0003f05300 */
[----:B-1234-:R-:W-:Y:S05]  /*51b0*/  @!P0 BRA `(.L_x_113) ;  /* 0x0000000000288947 */ /* 0x01efea0003800000 */
[----:B------:R-:W0:Y:S02]  /*51c0*/  LDC R3, c[0x0][0x634] ;  /* 0x00018d00ff037b82 */ /* 0x000e240000000800 */
[----:B0-----:R-:W-:-:S05]  /*51d0*/  IADD3 R3, P0, R16, R3, RZ ;  /* 0x0000000310037210 */ /* 0x001fca0007f1e0ff */
        /* <DEDUP_REMOVED lines=8> */
.L_x_113:
[-CC-:B------:R-:W-:Y:S01]  /*5260*/  SHF.R.U64 R19, R8, R0.reuse, R9.reuse ;  /* 0x0000000008137219 */ /* 0x180fe20000001209 */
[----:B------:R-:W0:Y:S01]  /*5270*/  LDC.64 R24, c[0x0][0x640] ;  /* 0x00019000ff187b82 */ /* 0x000e220000000a00 */
[----:B------:R-:W-:Y:S01]  /*5280*/  SHF.R.U32.HI R0, RZ, R0, R9 ;  /* 0x00000000ff007219 */ /* 0x000fe20000011609 */
[----:B------:R-:W-:Y:S01]  /*5290*/  ULDC UR4, c[0x0][0x150] ;  /* 0x0000540000047ab9 */ /* 0x000fe20000000800 */
[----:B------:R-:W-:Y:S02]  /*52a0*/  IADD3 R3, P0, RZ, -R19, RZ ;  /* 0x80000013ff037210 */ /* 0x000fe40007f1e0ff */
[----:B------:R-:W-:-:S03]  /*52b0*/  I2FP.F32.U32 R7, R12 ;  /* 0x0000000c00077245 */ /* 0x000fc60000201000 */
[----:B------:R-:W1:Y:S01]  /*52c0*/  LDC R6, c[0x0][0x618] ;  /* 0x00018600ff067b82 */ /* 0x000e620000000800 */
[----:B------:R-:W-:Y:S02]  /*52d0*/  IMAD.X R5, RZ, RZ, ~R0, P0 ;  /* 0x000000ffff057224 */ /* 0x000fe400000e0e00 */
[----:B------:R-:W-:Y:S01]  /*52e0*/  FMUL R7, R7, UR4 ;  /* 0x0000000407077c20 */ /* 0x000fe20008400000 */
[----:B------:R-:W-:Y:S01]  /*52f0*/  ULDC UR4, c[0x0][0x154] ;  /* 0x0000550000047ab9 */ /* 0x000fe20000000800 */
[-C--:B------:R-:W-:Y:S02]  /*5300*/  IMAD R0, R5, R14.reuse, RZ ;  /* 0x0000000e05007224 */ /* 0x080fe400078e02ff */
[C---:B------:R-:W-:Y:S01]  /*5310*/  IMAD.WIDE.U32 R4, R3.reuse, R14, R16 ;  /* 0x0000000e03047225 */ /* 0x040fe200078e0010 */
[----:B------:R-:W2:Y:S01]  /*5320*/  LDC R8, c[0x0][0x608] ;  /* 0x00018200ff087b82 */ /* 0x000ea20000000800 */
[----:B------:R-:W3:Y:S02]  /*5330*/  F2I.U32.TRUNC.NTZ R7, R7 ;  /* 0x0000000700077305 */ /* 0x000ee4000020f000 */
[----:B------:R-:W-:Y:S01]  /*5340*/  IMAD R3, R3, R15, R0 ;  /* 0x0000000f03037224 */ /* 0x000fe200078e0200 */
[----:B------:R-:W-:-:S03]  /*5350*/  I2FP.F32.U32 R0, R18 ;  /* 0x0000001200007245 */ /* 0x000fc60000201000 */
[----:B------:R-:W-:Y:S01]  /*5360*/  IMAD.IADD R3, R5, 0x1, R3 ;  /* 0x0000000105037824 */ /* 0x000fe200078e0203 */
[----:B------:R-:W4:Y:S01]  /*5370*/  LDC R11, c[0x0][0x658] ;  /* 0x00019600ff0b7b82 */ /* 0x000f220000000800 */
[----:B0-----:R-:W-:-:S04]  /*5380*/  ISETP.NE.U32.AND P0, PT, R24, RZ, PT ;  /* 0x000000ff1800720c */ /* 0x001fc80003f05070 */
[----:B------:R-:W-:-:S03]  /*5390*/  ISETP.NE.AND.EX P0, PT, R25, RZ, PT, P0 ;  /* 0x000000ff1900720c */ /* 0x000fc60003f05300 */
[----:B------:R-:W0:Y:S01]  /*53a0*/  LDC R9, c[0x0][0x144] ;  /* 0x00005100ff097b82 */ /* 0x000e220000000800 */
[-C--:B-1----:R-:W-:Y:S01]  /*53b0*/  SHF.R.U64 R10, R4, R6.reuse, R3 ;  /* 0x00000006040a7219 */ /* 0x082fe20000001203 */
[----:B---3--:R-:W-:Y:S01]  /*53c0*/  IMAD.MOV R7, RZ, RZ, -R7 ;  /* 0x000000ffff077224 */ /* 0x008fe200078e0a07 */
[----:B------:R-:W-:Y:S01]  /*53d0*/  SHF.R.U32.HI R3, RZ, R6, R3 ;  /* 0x00000006ff037219 */ /* 0x000fe20000011603 */
[----:B------:R-:W-:-:S04]  /*53e0*/  FMUL R6, R0, UR4 ;  /* 0x0000000400067c20 */ /* 0x000fc80008400000 */
[----:B------:R-:W1:Y:S01]  /*53f0*/  LDC R21, c[0x0][0x148] ;  /* 0x00005200ff157b82 */ /* 0x000e620000000800 */
[----:B------:R3:W0:Y:S01]  /*5400*/  F2I.U32.TRUNC.NTZ R14, R6 ;  /* 0x00000006000e7305 */ /* 0x000622000020f000 */
[-CC-:B--2---:R-:W-:Y:S02]  /*5410*/  SHF.R.U64 R13, R10, R8.reuse, R3.reuse ;  /* 0x000000080a0d7219 */ /* 0x184fe40000001203 */
[----:B------:R-:W-:-:S04]  /*5420*/  SHF.R.U32.HI R0, RZ, R8, R3 ;  /* 0x00000008ff007219 */ /* 0x000fc80000011603 */
[----:B------:R-:W2:Y:S01]  /*5430*/  LDC R20, c[0x0][0x648] ;  /* 0x00019200ff147b82 */ /* 0x000ea20000000800 */
[-CC-:B----4-:R-:W-:Y:S02]  /*5440*/  SHF.R.U64 R15, R13, R11.reuse, R0.reuse ;  /* 0x0000000b0d0f7219 */ /* 0x190fe40000001200 */
[----:B------:R-:W-:-:S03]  /*5450*/  SHF.R.U32.HI R5, RZ, R11, R0 ;  /* 0x0000000bff057219 */ /* 0x000fc60000011600 */
[----:B------:R-:W-:Y:S02]  /*5460*/  IMAD.MOV.U32 R4, RZ, RZ, R15 ;  /* 0x000000ffff047224 */ /* 0x000fe400078e000f */
[----:B------:R-:W4:Y:S01]  /*5470*/  LDC R26, c[0x0][0x638] ;  /* 0x00018e00ff1a7b82 */ /* 0x000f220000000800 */
[----:B0-----:R-:W-:-:S07]  /*5480*/  IMAD R22, R9, R7, R12 ;  /* 0x0000000709167224 */ /* 0x001fce00078e020c */
[----:B------:R-:W0:Y:S08]  /*5490*/  LDC R27, c[0x0][0x610] ;  /* 0x00018400ff1b7b82 */ /* 0x000e300000000800 */
[----:B------:R-:W0:Y:S01]  /*54a0*/  LDC R28, c[0x0][0x600] ;  /* 0x00018000ff1c7b82 */ /* 0x000e220000000800 */
[----:B-123--:R-:W-:Y:S05]  /*54b0*/  @!P0 BRA `(.L_x_114) ;  /* 0x0000000000288947 */ /* 0x00efea0003800000 */
[----:B------:R-:W1:Y:S02]  /*54c0*/  LDC R0, c[0x0][0x64c] ;  /* 0x00019300ff007b82 */ /* 0x000e640000000800 */
[----:B-1----:R-:W-:-:S05]  /*54d0*/  IADD3 R3, P0, R15, R0, RZ ;  /* 0x000000000f037210 */ /* 0x002fca0007f1e0ff */
        /* <DEDUP_REMOVED lines=8> */
.L_x_114:
[----:B------:R-:W-:Y:S01]  /*5560*/  ISETP.NE.AND P0, PT, R2, 0x1, PT ;  /* 0x000000010200780c */ /* 0x000fe20003f05270 */
[----:B------:R-:W-:Y:S01]  /*5570*/  IMAD.MOV R14, RZ, RZ, -R14 ;  /* 0x000000ffff0e7224 */ /* 0x000fe200078e0a0e */
[----:B------:R-:W-:Y:S02]  /*5580*/  SHF.R.U64 R0, R4, R20, R5 ;  /* 0x0000001404007219 */ /* 0x000fe40000001205 */
[----:B------:R-:W-:Y:S02]  /*5590*/  LOP3.LUT R3, R13, R76, RZ, 0xc0, !PT ;  /* 0x0000004c0d037212 */ /* 0x000fe400078ec0ff */
[----:B------:R-:W-:Y:S01]  /*55a0*/  LOP3.LUT R5, R10, R75, RZ, 0xc0, !PT ;  /* 0x0000004b0a057212 */ /* 0x000fe200078ec0ff */
[----:B------:R-:W-:Y:S02]  /*55b0*/  IMAD.MOV R4, RZ, RZ, -R0 ;  /* 0x000000ffff047224 */ /* 0x000fe400078e0a00 */
[----:B------:R-:W-:Y:S02]  /*55c0*/  IMAD R3, R72, R0, R3 ;  /* 0x0000000048037224 */ /* 0x000fe400078e0203 */
[----:B----4-:R-:W-:-:S02]  /*55d0*/  IMAD R0, R4, R26, R15 ;  /* 0x0000001a04007224 */ /* 0x010fc400078e020f */
[----:B------:R-:W-:Y:S02]  /*55e0*/  @P0 IMAD R22, R21, R14, R18 ;  /* 0x0000000e15160224 */ /* 0x000fe400078e0212 */
[----:B------:R-:W-:Y:S02]  /*55f0*/  IMAD.MOV.U32 R4, RZ, RZ, 0x1 ;  /* 0x00000001ff047424 */ /* 0x000fe400078e00ff */
[----:B0-----:R-:W-:Y:S02]  /*5600*/  IMAD R22, R3, R27, R22 ;  /* 0x0000001b03167224 */ /* 0x001fe400078e0216 */
[----:B------:R-:W-:Y:S01]  /*5610*/  IMAD R3, R0, R28, R5 ;  /* 0x0000001c00037224 */ /* 0x000fe200078e0205 */
[----:B------:R-:W-:-:S04]  /*5620*/  PRMT R0, R4, 0x7610, R0 ;  /* 0x0000761004007816 */ /* 0x000fc80000000000 */
[----:B------:R-:W-:Y:S02]  /*5630*/  SEL R18, R3, R22, !P0 ;  /* 0x0000001603127207 */ /* 0x000fe40004000000 */
[----:B------:R-:W-:-:S07]  /*5640*/  SEL R22, R22, R3, !P0 ;  /* 0x0000000316167207 */ /* 0x000fce0004000000 */
.L_x_112:
[----:B------:R-:W-:Y:S01]  /*5650*/  LOP3.LUT P0, RZ, R0, 0xff, RZ, 0xc0, !PT ;  /* 0x000000ff00ff7812 */ /* 0x000fe2000780c0ff */
[----:B------:R-:W-:Y:S01]  /*5660*/  UIMAD.WIDE.U32 UR4, UR38, 0x51eb851f, URZ ;  /* 0x51eb851f260478a5 */ /* 0x000fe2000f8e003f */
[----:B------:R-:W-:-:S03]  /*5670*/  LOP3.LUT R81, R81, 0x1, RZ, 0x3c, !PT ;  /* 0x0000000151517812 */ /* 0x000fc600078e3cff */
[----:B------:R-:W-:-:S04]  /*5680*/  USHF.R.U32.HI UR4, URZ, 0x4, UR5 ;  /* 0x000000043f047899 */ /* 0x000fc80008011605 */
[----:B------:R-:W-:-:S04]  /*5690*/  UIMAD UR38, UR4, -0x32, UR38 ;  /* 0xffffffce042678a4 */ /* 0x000fc8000f8e0226 */
[----:B------:R-:W-:Y:S08]  /*56a0*/  @P0 BRA `(.L_x_115) ;  /* 0xffffffc400380947 */ /* 0x000ff0000383ffff */
[----:B------:R-:W-:Y:S05]  /*56b0*/  EXIT ;  /* 0x000000000000794d */ /* 0x000fea0003800000 */
.L_x_14:
[----:B------:R-:W-:-:S08]  /*56c0*/  ISETP.NE.AND P0, PT, R14, RZ, PT ;  /* 0x000000ff0e00720c */ /* 0x000fd00003f05270 */
[----:B0-----:R-:W0:-:S00]  /*56d0*/  USETMAXREG.DEALLOC.CTAPOOL 0x28 ;  /* 0x00000028000079c8 */ /* 0x001e0000080e0500 */
[----:B------:R-:W-:Y:S05]  /*56e0*/  @P0 EXIT ;  /* 0x000000000000094d */ /* 0x000fea0003800000 */
[----:B0-----:R-:W-:Y:S01]  /*56f0*/  LOP3.LUT P0, RZ, R3, 0xff, RZ, 0xc0, !PT ;  /* 0x000000ff03ff7812 */ /* 0x001fe2000780c0ff */
[----:B------:R-:W-:Y:S02]  /*5700*/  IMAD.MOV.U32 R3, RZ, RZ, 0x1 ;  /* 0x00000001ff037424 */ /* 0x000fe400078e00ff */
[----:B------:R-:W-:-:S10]  /*5710*/  IMAD.MOV.U32 R8, RZ, RZ, RZ ;  /* 0x000000ffff087224 */ /* 0x000fd400078e00ff */
[----:B------:R-:W-:Y:S05]  /*5720*/  @!P0 BRA `(.L_x_116) ;  /* 0x0000000c000c8947 */ /* 0x000fea0003800000 */
[----:B------:R-:W-:Y:S01]  /*5730*/  LOP3.LUT P0, RZ, R4, 0x1f, RZ, 0xc0, !PT ;  /* 0x0000001f04ff7812 */ /* 0x000fe2000780c0ff */
[----:B------:R-:W-:Y:S01]  /*5740*/  ULDC UR5, c[0x0][0x658] ;  /* 0x0001960000057ab9 */ /* 0x000fe20000000800 */
[----:B------:R-:W-:Y:S01]  /*5750*/  UMOV UR6, 0xffffffff ;  /* 0xffffffff00067882 */ /* 0x000fe20000000000 */
[----:B------:R-:W-:Y:S01]  /*5760*/  BSSY B0, `(.L_x_116) ;  /* 0x00000bf000007945 */ /* 0x000fe20003800000 */
[----:B------:R-:W-:Y:S01]  /*5770*/  USHF.L.U32 UR6, UR6, UR5, URZ ;  /* 0x0000000506067299 */ /* 0x000fe2000800063f */
[C---:B------:R-:W-:Y:S01]  /*5780*/  ISETP.NE.AND P2, PT, R5.reuse, RZ, PT ;  /* 0x000000ff0500720c */ /* 0x040fe20003f45270 */
[----:B------:R-:W-:Y:S01]  /*5790*/  IMAD.MOV.U32 R10, RZ, RZ, 0x1 ;  /* 0x00000001ff0a7424 */ /* 0x000fe200078e00ff */
[----:B------:R-:W-:Y:S01]  /*57a0*/  ISETP.NE.OR P0, PT, R5, RZ, !P0 ;  /* 0x000000ff0500720c */ /* 0x000fe20004705670 */
[----:B------:R-:W-:Y:S01]  /*57b0*/  IMAD.MOV.U32 R3, RZ, RZ, 0x1 ;  /* 0x00000001ff037424 */ /* 0x000fe200078e00ff */
[----:B------:R-:W-:Y:S01]  /*57c0*/  LOP3.LUT R9, R23, 0x2, RZ, 0xfc, !PT ;  /* 0x0000000217097812 */ /* 0x000fe200078efcff */
[----:B------:R-:W-:Y:S01]  /*57d0*/  IMAD.MOV.U32 R8, RZ, RZ, RZ ;  /* 0x000000ffff087224 */ /* 0x000fe200078e00ff */
[----:B------:R-:W-:Y:S01]  /*57e0*/  ULDC UR4, c[0x0][0x600] ;  /* 0x0001800000047ab9 */ /* 0x000fe20000000800 */
[----:B------:R-:W-:Y:S01]  /*57f0*/  UMOV UR7, 0x1 ;  /* 0x0000000100077882 */ /* 0x000fe20000000000 */
[----:B------:R-:W-:-:S02]  /*5800*/  UIADD3 UR19, UR40, 0x1, URZ ;  /* 0x0000000128137890 */ /* 0x000fc4000fffe03f */
[----:B------:R-:W-:Y:S02]  /*5810*/  UIADD3 UR15, UR4, -0x1, URZ ;  /* 0xffffffff040f7890 */ /* 0x000fe4000fffe03f */
[----:B------:R-:W-:Y:S02]  /*5820*/  USHF.L.U32 UR17, UR7, UR5, URZ ;  /* 0x0000000507117299 */ /* 0x000fe4000800063f */
[----:B------:R-:W-:Y:S01]  /*5830*/  ULOP3.LUT UR16, URZ, UR6, URZ, 0x33, !UPT ;  /* 0x000000063f107292 */ /* 0x000fe2000f8e333f */
[----:B------:R-:W-:-:S11]  /*5840*/  ULDC.64 UR20, c[0x0][0x198] ;  /* 0x0000660000147ab9 */ /* 0x000fd60000000a00 */
.L_x_128:
[----:B------:R-:W-:-:S03]  /*5850*/  UMOV UR4, 0xffffffff ;  /* 0xffffffff00047882 */ /* 0x000fc60000000000 */
[----:B------:R-:W-:Y:S05]  /*5860*/  BRA.DIV UR4, `(.L_x_117) ;  /* 0x0000002a04507947 */ /* 0x000fea000b800000 */
[----:B------:R-:W-:-:S13]  /*5870*/  ELECT P6, URZ, PT ;  /* 0x00000000003f782f */ /* 0x000fda00038c0000 */
.L_x_187:
[----:B------:R-:W0:Y:S01]  /*5880*/  LDC R4, c[0x0][0x28c] ;  /* 0x0000a300ff047b82 */ /* 0x000e220000000800 */
[----:B------:R-:W-:Y:S01]  /*5890*/  BSSY B1, `(.L_x_118) ;  /* 0x0000037000017945 */ /* 0x000fe20003800000 */
[----:B0-----:R-:W-:-:S13]  /*58a0*/  ISETP.LT.OR P6, PT, R4, 0x1, !P6 ;  /* 0x000000010400780c */ /* 0x001fda00077c1670 */
[----:B------:R-:W-:Y:S05]  /*58b0*/  @P6 BRA `(.L_x_119) ;  /* 0x0000000000d06947 */ /* 0x000fea0003800000 */
[----:B------:R-:W-:Y:S02]  /*58c0*/  IMAD R18, R18, 0x50, RZ ;  /* 0x0000005012127824 */ /* 0x000fe400078e02ff */
[----:B------:R-:W-:Y:S02]  /*58d0*/  IMAD.SHL.U32 R22, R22, 0x40, RZ ;  /* 0x0000004016167824 */ /* 0x000fe400078e00ff */
[----:B------:R-:W-:Y:S02]  /*58e0*/  IMAD.MOV.U32 R13, RZ, RZ, RZ ;  /* 0x000000ffff0d7224 */ /* 0x000fe400078e00ff */
[----:B------:R-:W-:Y:S02]  /*58f0*/  IMAD.U32 R14, RZ, RZ, UR19 ;  /* 0x00000013ff0e7e24 */ /* 0x000fe4000f8e00ff */
[----:B------:R-:W-:Y:S02]  /*5900*/  IMAD.MOV.U32 R4, RZ, RZ, R3 ;  /* 0x000000ffff047224 */ /* 0x000fe400078e0003 */
[----:B------:R-:W-:-:S07]  /*5910*/  IMAD.MOV.U32 R5, RZ, RZ, R8 ;  /* 0x000000ffff057224 */ /* 0x000fce00078e0008 */
.L_x_123:
[----:B------:R-:W0:Y:S01]  /*5920*/  S2R R7, SR_CgaCtaId ;  /* 0x0000000000077919 */ /* 0x000e220000008800 */
[----:B------:R-:W-:-:S04]  /*5930*/  MOV R6, 0x400 ;  /* 0x0000040000067802 */ /* 0x000fc80000000f00 */
[----:B0-----:R-:W-:Y:S02]  /*5940*/  LEA R12, R7, R6, 0x18 ;  /* 0x00000006070c7211 */ /* 0x001fe400078ec0ff */
[----:B------:R-:W-:Y:S01]  /*5950*/  SHF.L.U32 R6, R4, 0x1f, RZ ;  /* 0x0000001f04067819 */ /* 0x000fe200000006ff */
[----:B------:R-:W0:Y:S02]  /*5960*/  @!P2 LDC R7, c[0x0][0x500] ;  /* 0x00014000ff07ab82 */ /* 0x000e240000000800 */
[----:B------:R-:W-:-:S04]  /*5970*/  IMAD R11, R5, 0x8, R12 ;  /* 0x00000008050b7824 */ /* 0x000fc800078e020c */
[----:B------:R-:W1:Y:S02]  /*5980*/  SYNCS.PHASECHK.TRANS64.TRYWAIT P1, [R11+URZ+0x190], R6 ;  /* 0x000190060b0075a7 */ /* 0x000e64000802017f */
[----:B-1----:R-:W-:Y:S05]  /*5990*/  @!P1 BRA `(.L_x_120) ;  /* 0x0000002800249947 */ /* 0x002fea0003800000 */
.L_x_188:
[----:B-1----:R-:W-:Y:S01]  /*59a0*/  PRMT R6, R9, 0x9910, RZ ;  /* 0x0000991009067816 */ /* 0x002fe200000000ff */
[----:B0-----:R0:W-:Y:S03]  /*59b0*/  @!P2 SYNCS.ARRIVE.TRANS64 RZ, [R11+URZ], R7 ;  /* 0x000000070bffa9a7 */ /* 0x0011e6000800003f */
[----:B------:R-:W-:-:S13]  /*59c0*/  ISETP.NE.AND P1, PT, R6, 0x2, PT ;  /* 0x000000020600780c */ /* 0x000fda0003f25270 */
[----:B0-----:R-:W-:Y:S05]  /*59d0*/  @P1 BRA `(.L_x_121) ;  /* 0x0000000000041947 */ /* 0x001fea0003800000 */
[----:B------:R-:W-:Y:S01]  /*59e0*/  BPT.TRAP 0x1 ;  /* 0x000000040000795c */ /* 0x000fe20000300000 */
.L_x_121:
[----:B------:R-:W-:Y:S05]  /*59f0*/  @P0 BRA `(.L_x_122) ;  /* 0x0000000000040947 */ /* 0x000fea0003800000 */
[----:B------:R-:W-:Y:S01]  /*5a00*/  BPT.TRAP 0x1 ;  /* 0x000000040000795c */ /* 0x000fe20000300000 */
.L_x_122:
[--C-:B------:R-:W-:Y:S01]  /*5a10*/  IMAD R6, R5, 0x800, R12.reuse ;  /* 0x0000080005067824 */ /* 0x100fe200078e020c */
[----:B------:R-:W-:Y:S01]  /*5a20*/  R2UR UR9, R11 ;  /* 0x000000000b0972ca */ /* 0x000fe200000e0000 */
[C---:B------:R-:W-:Y:S01]  /*5a30*/  IMAD R12, R5.reuse, 0xa00, R12 ;  /* 0x00000a00050c7824 */ /* 0x040fe200078e020c */
[----:B------:R-:W-:Y:S01]  /*5a40*/  UIADD3 UR4, UP0, UR20, 0xf0, URZ ;  /* 0x000000f014047890 */ /* 0x000fe2000ff1e03f */
[----:B------:R-:W-:Y:S01]  /*5a50*/  VIADD R14, R14, 0xffffffff ;  /* 0xffffffff0e0e7836 */ /* 0x000fe20000000000 */
[----:B------:R-:W-:Y:S01]  /*5a60*/  R2UR UR5, R6 ;  /* 0x00000000060572ca */ /* 0x000fe200000e0000 */
[----:B------:R-:W-:Y:S01]  /*5a70*/  UIADD3 UR22, UP1, UR20, 0x1f0, URZ ;  /* 0x000001f014167890 */ /* 0x000fe2000ff3e03f */
[----:B------:R-:W-:Y:S01]  /*5a80*/  R2UR UR8, R12 ;  /* 0x000000000c0872ca */ /* 0x000fe200000e0000 */
[----:B------:R-:W-:Y:S01]  /*5a90*/  VIADD R5, R5, 0x1 ;  /* 0x0000000105057836 */ /* 0x000fe20000000000 */
[----:B------:R-:W-:Y:S01]  /*5aa0*/  R2UR UR11, R22 ;  /* 0x00000000160b72ca */ /* 0x000fe200000e0000 */
[----:B------:R-:W-:Y:S01]  /*5ab0*/  UIADD3.X UR23, URZ, UR21, URZ, UP1, !UPT ;  /* 0x000000153f177290 */ /* 0x000fe20008ffe43f */
[----:B------:R-:W-:Y:S01]  /*5ac0*/  R2UR UR10, R13 ;  /* 0x000000000d0a72ca */ /* 0x000fe200000e0000 */
[----:B------:R-:W-:Y:S01]  /*5ad0*/  UMOV UR6, 0x0 ;  /* 0x0000000000067882 */ /* 0x000fe20000000000 */
[----:B------:R-:W-:Y:S01]  /*5ae0*/  R2UR UR12, R19 ;  /* 0x00000000130c72ca */ /* 0x000fe200000e0000 */
[----:B------:R-:W-:Y:S01]  /*5af0*/  UMOV UR7, 0x10000000 ;  /* 0x1000000000077882 */ /* 0x000fe20000000000 */
[----:B------:R-:W-:Y:S01]  /*5b00*/  R2UR UR18, R18 ;  /* 0x00000000121272ca */ /* 0x000fe200000e0000 */
[----:B------:R-:W-:Y:S01]  /*5b10*/  VIADD R13, R13, 0x10 ;  /* 0x000000100d0d7836 */ /* 0x000fe20000000000 */
[----:B------:R-:W-:Y:S01]  /*5b20*/  ISETP.GT.AND P3, PT, R14, 0x1, PT ;  /* 0x000000010e00780c */ /* 0x000fe20003f64270 */
[----:B------:R-:W-:Y:S01]  /*5b30*/  UIADD3 UR13, UR5, 0x400, URZ ;  /* 0x00000400050d7890 */ /* 0x000fe2000fffe03f */
[----:B------:R-:W-:Y:S01]  /*5b40*/  ISETP.NE.AND P1, PT, R5, 0x32, PT ;  /* 0x000000320500780c */ /* 0x000fe20003f25270 */
[----:B------:R-:W-:-:S02]  /*5b50*/  UIADD3.X UR5, URZ, UR21, URZ, UP0, !UPT ;  /* 0x000000153f057290 */ /* 0x000fc400087fe43f */
[----:B------:R-:W-:Y:S01]  /*5b60*/  UIADD3 UR14, UR8, 0x19400, URZ ;  /* 0x00019400080e7890 */ /* 0x000fe2000fffe03f */
[----:B------:R-:W-:Y:S02]  /*5b70*/  SEL R7, RZ, 0x1, P1 ;  /* 0x00000001ff077807 */ /* 0x000fe40000800000 */
[----:B------:R-:W-:Y:S01]  /*5b80*/  UMOV UR8, UR13 ;  /* 0x0000000d00087c82 */ /* 0x000fe20008000000 */
[----:B------:R-:W-:Y:S02]  /*5b90*/  SEL R5, R5, RZ, P1 ;  /* 0x000000ff05057207 */ /* 0x000fe40000800000 */
[----:B------:R-:W-:Y:S01]  /*5ba0*/  LOP3.LUT R4, R4, R7, RZ, 0x3c, !PT ;  /* 0x0000000704047212 */ /* 0x000fe200078e3cff */
[----:B------:R0:W-:Y:S02]  /*5bb0*/  UTMALDG.3D [UR8], [UR4], desc[UR6] ;  /* 0x00000608040075b4 */ /* 0x0001e40008011000 */
[----:B0-----:R-:W-:Y:S01]  /*5bc0*/  UMOV UR8, UR14 ;  /* 0x0000000e00087c82 */ /* 0x001fe20008000000 */
[----:B------:R-:W-:-:S02]  /*5bd0*/  UMOV UR11, UR18 ;  /* 0x00000012000b7c82 */ /* 0x000fc40008000000 */
[----:B------:R0:W-:Y:S02]  /*5be0*/  UTMALDG.3D [UR8], [UR22], desc[UR6] ;  /* 0x00000608160075b4 */ /* 0x0001e40008011000 */
[----:B0-----:R-:W-:Y:S05]  /*5bf0*/  @P3 BRA `(.L_x_123) ;  /* 0xfffffffc00483947 */ /* 0x001fea000383ffff */
.L_x_119:
[----:B------:R-:W-:Y:S05]  /*5c00*/  BSYNC B1 ;  /* 0x0000000000017941 */ /* 0x000fea0003800000 */
.L_x_118:
[----:B------:R-:W2:Y:S01]  /*5c10*/  LDL.64 R20, [R1] ;  /* 0x0000000001147983 */ /* 0x000ea20000100a00 */
[----:B------:R-:W-:Y:S01]  /*5c20*/  LOP3.LUT P4, RZ, R10, 0xff, RZ, 0xc0, !PT ;  /* 0x000000ff0aff7812 */ /* 0x000fe2000788c0ff */
[----:B------:R-:W-:Y:S01]  /*5c30*/  VIADD R7, R8, UR40 ;  /* 0x0000002808077c36 */ /* 0x000fe20008000000 */
[----:B------:R-:W-:Y:S01]  /*5c40*/  ULDC.64 UR4, c[0x0][0x650] ;  /* 0x0001940000047ab9 */ /* 0x000fe20000000a00 */
[----:B------:R-:W-:Y:S01]  /*5c50*/  IMAD.U32 R8, RZ, RZ, UR40 ;  /* 0x00000028ff087e24 */ /* 0x000fe2000f8e00ff */
[----:B------:R-:W-:Y:S01]  /*5c60*/  UISETP.GE.U32.AND UP0, UPT, UR40, 0x32, UPT ;  /* 0x000000322800788c */ /* 0x000fe2000bf06070 */
[----:B------:R-:W-:Y:S01]  /*5c70*/  BSSY B1, `(.L_x_124) ;  /* 0x000006b000017945 */ /* 0x000fe20003800000 */
[----:B------:R-:W-:Y:S01]  /*5c80*/  ISETP.GT.U32.AND P1, PT, R7, 0x31, PT ;  /* 0x000000310700780c */ /* 0x000fe20003f24070 */
[----:B------:R-:W-:Y:S01]  /*5c90*/  IMAD.MOV.U32 R22, RZ, RZ, -0x1 ;  /* 0xffffffffff167424 */ /* 0x000fe200078e00ff */
[----:B------:R-:W-:Y:S01]  /*5ca0*/  PRMT R10, RZ, 0x7610, R10 ;  /* 0x00007610ff0a7816 */ /* 0x000fe2000000000a */
[----:B------:R-:W-:Y:S01]  /*5cb0*/  IMAD.MOV.U32 R18, RZ, RZ, -0x1 ;  /* 0xffffffffff127424 */ /* 0x000fe200078e00ff */
[----:B------:R-:W-:Y:S01]  /*5cc0*/  ISETP.LT.U32.AND P1, PT, R8, 0x32, P1 ;  /* 0x000000320800780c */ /* 0x000fe20000f21070 */
[----:B------:R-:W-:Y:S01]  /*5cd0*/  IMAD.MOV.U32 R19, RZ, RZ, -0x1 ;  /* 0xffffffffff137424 */ /* 0x000fe200078e00ff */
[----:B------:R-:W-:Y:S01]  /*5ce0*/  PLOP3.LUT P3, PT, PT, PT, UP0, 0x80, 0x0 ;  /* 0x000000000000781c */ /* 0x000fe20003f6f008 */
[----:B------:R-:W0:Y:S01]  /*5cf0*/  @P4 S2R R5, SR_CgaCtaId ;  /* 0x0000000000054919 */ /* 0x000e220000008800 */
[----:B------:R-:W-:-:S04]  /*5d00*/  @P4 MOV R4, 0x400 ;  /* 0x0000040000044802 */ /* 0x000fc80000000f00 */
[----:B0-----:R-:W-:Y:S01]  /*5d10*/  @P4 LEA R6, R5, R4, 0x18 ;  /* 0x0000000405064211 */ /* 0x001fe200078ec0ff */
[----:B------:R-:W-:Y:S01]  /*5d20*/  IMAD.WIDE.U32 R4, R7, 0x51eb851f, RZ ;  /* 0x51eb851f07047825 */ /* 0x000fe200078e00ff */
[----:B------:R-:W-:Y:S02]  /*5d30*/  SEL R4, RZ, 0x1, !P1 ;  /* 0x00000001ff047807 */ /* 0x000fe40004800000 */
[----:B------:R0:W-:Y:S02]  /*5d40*/  @P4 SYNCS.ARRIVE.TRANS64.A1T0 RZ, [R6+URZ+0x358], RZ ;  /* 0x000358ff06ff49a7 */ /* 0x0001e4000810003f */
[----:B------:R-:W-:Y:S02]  /*5d50*/  LOP3.LUT R3, R3, R4, RZ, 0x3c, !PT ;  /* 0x0000000403037212 */ /* 0x000fe400078e3cff */
[----:B------:R-:W-:Y:S02]  /*5d60*/  PRMT R4, RZ, 0x7610, R4 ;  /* 0x00007610ff047816 */ /* 0x000fe40000000004 */
[----:B0-----:R-:W-:-:S04]  /*5d70*/  SHF.R.U32.HI R6, RZ, 0x4, R5 ;  /* 0x00000004ff067819 */ /* 0x001fc80000011605 */
[----:B------:R-:W-:Y:S01]  /*5d80*/  @P3 LOP3.LUT R3, R3, 0x1, R6, 0x78, !PT ;  /* 0x0000000103033812 */ /* 0x000fe200078e7806 */
[----:B------:R-:W-:Y:S01]  /*5d90*/  IMAD R8, R6, -0x32, R7 ;  /* 0xffffffce06087824 */ /* 0x000fe200078e0207 */
[----:B--2---:R-:W-:-:S04]  /*5da0*/  IADD3 R16, P4, R16, R20, RZ ;  /* 0x0000001410107210 */ /* 0x004fc80007f9e0ff */
[----:B------:R-:W-:Y:S01]  /*5db0*/  ISETP.GE.U32.AND P1, PT, R16, UR4, PT ;  /* 0x0000000410007c0c */ /* 0x000fe2000bf26070 */
[----:B------:R-:W-:-:S05]  /*5dc0*/  IMAD.X R17, R17, 0x1, R0, P4 ;  /* 0x0000000111117824 */ /* 0x000fca00020e0600 */
[----:B------:R-:W-:-:S13]  /*5dd0*/  ISETP.GE.U32.AND.EX P1, PT, R17, UR5, PT, P1 ;  /* 0x0000000511007c0c */ /* 0x000fda000bf26110 */
[----:B------:R-:W-:Y:S05]  /*5de0*/  @P1 BRA `(.L_x_125) ;  /* 0x00000004004c1947 */ /* 0x000fea0003800000 */
[----:B------:R-:W0:Y:S01]  /*5df0*/  S2R R12, SR_CTAID.X ;  /* 0x00000000000c7919 */ /* 0x000e220000002500 */
[----:B------:R-:W-:Y:S01]  /*5e00*/  ULDC.64 UR4, c[0x0][0x628] ;  /* 0x00018a0000047ab9 */ /* 0x000fe20000000a00 */
[----:B------:R-:W1:Y:S01]  /*5e10*/  LDC R13, c[0x0][0x144] ;  /* 0x00005100ff0d7b82 */ /* 0x000e620000000800 */
[----:B------:R-:W-:Y:S01]  /*5e20*/  ISETP.NE.U32.AND P1, PT, RZ, UR4, PT ;  /* 0x00000004ff007c0c */ /* 0x000fe2000bf25070 */
[----:B------:R-:W2:Y:S01]  /*5e30*/  S2R R11, SR_CTAID.Y ;  /* 0x00000000000b7919 */ /* 0x000ea20000002600 */
[----:B------:R-:W-:Y:S01]  /*5e40*/  ULDC UR6, c[0x0][0x150] ;  /* 0x0000540000067ab9 */ /* 0x000fe20000000800 */
[----:B------:R-:W-:Y:S01]  /*5e50*/  ULDC UR7, c[0x0][0x630] ;  /* 0x00018c0000077ab9 */ /* 0x000fe20000000800 */
[----:B------:R-:W-:Y:S01]  /*5e60*/  ISETP.NE.AND.EX P1, PT, RZ, UR5, PT, P1 ;  /* 0x00000005ff007c0c */ /* 0x000fe2000bf25310 */
[----:B------:R-:W-:Y:S01]  /*5e70*/  IMAD.MOV.U32 R4, RZ, RZ, R16 ;  /* 0x000000ffff047224 */ /* 0x000fe200078e0010 */
[----:B0-----:R-:W-:-:S05]  /*5e80*/  I2FP.F32.U32 R5, R12 ;  /* 0x0000000c00057245 */ /* 0x001fca0000201000 */
[----:B------:R-:W-:Y:S01]  /*5e90*/  FMUL R14, R5, UR6 ;  /* 0x00000006050e7c20 */ /* 0x000fe20008400000 */
[----:B------:R-:W-:-:S05]  /*5ea0*/  IMAD.MOV.U32 R5, RZ, RZ, R17 ;  /* 0x000000ffff057224 */ /* 0x000fca00078e0011 */
[----:B--2---:R-:W-:Y:S05]  /*5eb0*/  @!P1 BRA `(.L_x_126) ;  /* 0x0000000000289947 */ /* 0x004fea0003800000 */
[----:B------:R-:W-:Y:S02]  /*5ec0*/  ULDC UR6, c[0x0][0x634] ;  /* 0x00018d0000067ab9 */ /* 0x000fe40000000800 */
[----:B------:R-:W-:-:S05]  /*5ed0*/  IADD3 R5, P1, R16, UR6, RZ ;  /* 0x0000000610057c10 */ /* 0x000fca000ff3e0ff */
[----:B------:R-:W-:-:S04]  /*5ee0*/  IMAD.X R15, RZ, RZ, R17, P1 ;  /* 0x000000ffff0f7224 */ /* 0x000fc800008e0611 */
[----:B------:R-:W-:-:S04]  /*5ef0*/  IMAD.WIDE.U32 R6, R15, UR4, RZ ;  /* 0x000000040f067c25 */ /* 0x000fc8000f8e00ff */
[----:B------:R-:W-:-:S04]  /*5f00*/  IMAD.WIDE.U32 R6, P1, R5, UR5, R6 ;  /* 0x0000000505067c25 */ /* 0x000fc8000f820006 */
[----:B------:R-:W-:-:S04]  /*5f10*/  IMAD.WIDE.U32 R4, R5, UR4, RZ ;  /* 0x0000000405047c25 */ /* 0x000fc8000f8e00ff */
[----:B------:R-:W-:Y:S01]  /*5f20*/  IMAD.MOV.U32 R4, RZ, RZ, R7 ;  /* 0x000000ffff047224 */ /* 0x000fe200078e0007 */
[----:B------:R-:W-:Y:S01]  /*5f30*/  IADD3 RZ, P3, R5, R6, RZ ;  /* 0x0000000605ff7210 */ /* 0x000fe20007f7e0ff */
[----:B------:R-:W-:-:S04]  /*5f40*/  IMAD.X R5, RZ, RZ, RZ, P1 ;  /* 0x000000ffff057224 */ /* 0x000fc800008e06ff */
[----:B------:R-:W-:-:S08]  /*5f50*/  IMAD.WIDE.U32.X R4, R15, UR5, R4, P3 ;  /* 0x000000050f047c25 */ /* 0x000fd000098e0404 */
.L_x_126:
[--C-:B------:R-:W-:Y:S01]  /*5f60*/  SHF.R.U64 R19, R4, UR7, R5.reuse ;  /* 0x0000000704137c19 */ /* 0x100fe20008001205 */
[----:B------:R-:W0:Y:S01]  /*5f70*/  F2I.U32.TRUNC.NTZ R14, R14 ;  /* 0x0000000e000e7305 */ /* 0x000e22000020f000 */
[----:B------:R-:W-:Y:S01]  /*5f80*/  SHF.R.U32.HI R4, RZ, UR7, R5 ;  /* 0x00000007ff047c19 */ /* 0x000fe20008011605 */
[----:B------:R-:W-:Y:S01]  /*5f90*/  ULDC.64 UR4, c[0x0][0x620] ;  /* 0x0001880000047ab9 */ /* 0x000fe20000000a00 */
[----:B------:R-:W-:Y:S01]  /*5fa0*/  IADD3 R7, P1, RZ, -R19, RZ ;  /* 0x80000013ff077210 */ /* 0x000fe20007f3e0ff */
[----:B------:R-:W-:Y:S01]  /*5fb0*/  ULDC.64 UR6, c[0x0][0x640] ;  /* 0x0001900000067ab9 */ /* 0x000fe20000000a00 */
[----:B------:R-:W2:Y:S03]  /*5fc0*/  LDC R18, c[0x0][0x148] ;  /* 0x00005200ff127b82 */ /* 0x000ea60000000800 */
[----:B------:R-:W-:Y:S01]  /*5fd0*/  IMAD.X R4, RZ, RZ, ~R4, P1 ;  /* 0x000000ffff047224 */ /* 0x000fe200008e0e04 */
[----:B------:R-:W-:-:S03]  /*5fe0*/  ISETP.NE.U32.AND P1, PT, RZ, UR6, PT ;  /* 0x00000006ff007c0c */ /* 0x000fc6000bf25070 */
[----:B------:R-:W-:Y:S01]  /*5ff0*/  IMAD R6, R4, UR4, RZ ;  /* 0x0000000404067c24 */ /* 0x000fe2000f8e02ff */
[----:B------:R-:W-:Y:S01]  /*6000*/  ISETP.NE.AND.EX P1, PT, RZ, UR7, PT, P1 ;  /* 0x00000007ff007c0c */ /* 0x000fe2000bf25310 */
[----:B------:R-:W-:Y:S01]  /*6010*/  IMAD.WIDE.U32 R4, R7, UR4, R16 ;  /* 0x0000000407047c25 */ /* 0x000fe2000f8e0010 */
[----:B------:R-:W-:-:S03]  /*6020*/  ULDC UR4, c[0x0][0x618] ;  /* 0x0001860000047ab9 */ /* 0x000fc60000000800 */
[----:B------:R-:W-:Y:S01]  /*6030*/  IMAD R7, R7, UR5, R6 ;  /* 0x0000000507077c24 */ /* 0x000fe2000f8e0206 */
[----:B------:R-:W-:Y:S01]  /*6040*/  ULDC UR5, c[0x0][0x154] ;  /* 0x0000550000057ab9 */ /* 0x000fe20000000800 */
[----:B0-----:R-:W-:Y:S02]  /*6050*/  IMAD.MOV R6, RZ, RZ, -R14 ;  /* 0x000000ffff067224 */ /* 0x001fe400078e0a0e */
[----:B------:R-:W-:Y:S02]  /*6060*/  IMAD.IADD R5, R5, 0x1, R7 ;  /* 0x0000000105057824 */ /* 0x000fe400078e0207 */
[----:B-1----:R-:W-:Y:S01]  /*6070*/  IMAD R12, R13, R6, R12 ;  /* 0x000000060d0c7224 */ /* 0x002fe200078e020c */
[----:B------:R-:W-:Y:S02]  /*6080*/  I2FP.F32.U32 R6, R11 ;  /* 0x0000000b00067245 */ /* 0x000fe40000201000 */
[--C-:B------:R-:W-:Y:S02]  /*6090*/  SHF.R.U64 R13, R4, UR4, R5.reuse ;  /* 0x00000004040d7c19 */ /* 0x100fe40008001205 */
[----:B------:R-:W-:Y:S01]  /*60a0*/  SHF.R.U32.HI R4, RZ, UR4, R5 ;  /* 0x00000004ff047c19 */ /* 0x000fe20008011605 */
[----:B------:R-:W-:Y:S01]  /*60b0*/  FMUL R6, R6, UR5 ;  /* 0x0000000506067c20 */ /* 0x000fe20008400000 */
[----:B------:R-:W-:-:S02]  /*60c0*/  ULDC UR4, c[0x0][0x608] ;  /* 0x0001820000047ab9 */ /* 0x000fc40000000800 */
[--C-:B------:R-:W-:Y:S01]  /*60d0*/  SHF.R.U64 R15, R13, UR4, R4.reuse ;  /* 0x000000040d0f7c19 */ /* 0x100fe20008001204 */
[----:B------:R0:W1:Y:S01]  /*60e0*/  F2I.U32.TRUNC.NTZ R20, R6 ;  /* 0x0000000600147305 */ /* 0x000062000020f000 */
[----:B------:R-:W-:Y:S01]  /*60f0*/  SHF.R.U32.HI R4, RZ, UR4, R4 ;  /* 0x00000004ff047c19 */ /* 0x000fe20008011604 */
[----:B------:R-:W-:-:S03]  /*6100*/  ULDC UR4, c[0x0][0x658] ;  /* 0x0001960000047ab9 */ /* 0x000fc60000000800 */
[--C-:B------:R-:W-:Y:S02]  /*6110*/  SHF.R.U64 R14, R15, UR4, R4.reuse ;  /* 0x000000040f0e7c19 */ /* 0x100fe40008001204 */
[----:B------:R-:W-:-:S03]  /*6120*/  SHF.R.U32.HI R21, RZ, UR4, R4 ;  /* 0x00000004ff157c19 */ /* 0x000fc60008011604 */
[----:B------:R-:W-:Y:S02]  /*6130*/  IMAD.MOV.U32 R4, RZ, RZ, R14 ;  /* 0x000000ffff047224 */ /* 0x000fe400078e000e */
[----:B------:R-:W-:Y:S01]  /*6140*/  IMAD.MOV.U32 R5, RZ, RZ, R21 ;  /* 0x000000ffff057224 */ /* 0x000fe200078e0015 */
[----:B0-----:R-:W-:Y:S06]  /*6150*/  @!P1 BRA `(.L_x_127) ;  /* 0x0000000000289947 */ /* 0x001fec0003800000 */
        /* <DEDUP_REMOVED lines=10> */
.L_x_127:
[----:B------:R-:W-:Y:S01]  /*6200*/  ISETP.NE.AND P1, PT, R2, 0x1, PT ;  /* 0x000000010200780c */ /* 0x000fe20003f25270 */
[----:B------:R-:W-:Y:S01]  /*6210*/  ULDC UR4, c[0x0][0x648] ;  /* 0x0001920000047ab9 */ /* 0x000fe20000000800 */
[----:B------:R-:W-:Y:S01]  /*6220*/  LOP3.LUT R15, R15, UR16, RZ, 0xc0, !PT ;  /* 0x000000100f0f7c12 */ /* 0x000fe2000f8ec0ff */
[----:B-1----:R-:W-:Y:S01]  /*6230*/  IMAD.MOV R20, RZ, RZ, -R20 ;  /* 0x000000ffff147224 */ /* 0x002fe200078e0a14 */
[----:B------:R-:W-:Y:S01]  /*6240*/  SHF.R.U64 R4, R4, UR4, R5 ;  /* 0x0000000404047c19 */ /* 0x000fe20008001205 */
[----:B------:R-:W-:Y:S01]  /*6250*/  ULDC UR4, c[0x0][0x638] ;  /* 0x00018e0000047ab9 */ /* 0x000fe20000000800 */
[----:B------:R-:W-:Y:S01]  /*6260*/  LOP3.LUT R13, R13, UR15, RZ, 0xc0, !PT ;  /* 0x0000000f0d0d7c12 */ /* 0x000fe2000f8ec0ff */
[----:B------:R-:W-:Y:S02]  /*6270*/  ULDC UR5, c[0x0][0x610] ;  /* 0x0001840000057ab9 */ /* 0x000fe40000000800 */
[----:B------:R-:W-:Y:S02]  /*6280*/  IMAD.MOV R5, RZ, RZ, -R4 ;  /* 0x000000ffff057224 */ /* 0x000fe400078e0a04 */
[----:B------:R-:W-:-:S02]  /*6290*/  IMAD R15, R4, UR17, R15 ;  /* 0x00000011040f7c24 */ /* 0x000fc4000f8e020f */
[----:B--2---:R-:W-:Y:S02]  /*62a0*/  @P1 IMAD R12, R18, R20, R11 ;  /* 0x00000014120c1224 */ /* 0x004fe400078e020b */
[----:B------:R-:W-:Y:S01]  /*62b0*/  IMAD R14, R5, UR4, R14 ;  /* 0x00000004050e7c24 */ /* 0x000fe2000f8e020e */
[----:B------:R-:W-:Y:S01]  /*62c0*/  ULDC UR4, c[0x0][0x600] ;  /* 0x0001800000047ab9 */ /* 0x000fe20000000800 */
[----:B------:R-:W-:Y:S02]  /*62d0*/  IMAD R12, R15, UR5, R12 ;  /* 0x000000050f0c7c24 */ /* 0x000fe4000f8e020c */
[----:B------:R-:W-:Y:S02]  /*62e0*/  IMAD R5, R14, UR4, R13 ;  /* 0x000000040e057c24 */ /* 0x000fe4000f8e020d */
[----:B------:R-:W-:-:S03]  /*62f0*/  IMAD.MOV.U32 R4, RZ, RZ, 0x1 ;  /* 0x00000001ff047424 */ /* 0x000fc600078e00ff */
[----:B------:R-:W-:Y:S02]  /*6300*/  SEL R18, R5, R12, !P1 ;  /* 0x0000000c05127207 */ /* 0x000fe40004800000 */
[----:B------:R-:W-:-:S07]  /*6310*/  SEL R22, R12, R5, !P1 ;  /* 0x000000050c167207 */ /* 0x000fce0004800000 */
.L_x_125:
[----:B------:R-:W-:Y:S05]  /*6320*/  BSYNC B1 ;  /* 0x0000000000017941 */ /* 0x000fea0003800000 */
.L_x_124:
[----:B------:R-:W-:-:S13]  /*6330*/  LOP3.LUT P1, RZ, R4, 0xff, RZ, 0xc0, !PT ;  /* 0x000000ff04ff7812 */ /* 0x000fda000782c0ff */
[----:B------:R-:W-:Y:S05]  /*6340*/  @P1 BRA `(.L_x_128) ;  /* 0xfffffff400401947 */ /* 0x000fea000383ffff */
[----:B------:R-:W-:Y:S05]  /*6350*/  BSYNC B0 ;  /* 0x0000000000007941 */ /* 0x000fea0003800000 */
.L_x_116:
[----:B------:R-:W-:-:S03]  /*6360*/  UMOV UR4, 0xffffffff ;  /* 0xffffffff00047882 */ /* 0x000fc60000000000 */
[----:B------:R-:W-:Y:S05]  /*6370*/  BRA.DIV UR4, `(.L_x_129) ;  /* 0x0000001e04c07947 */ /* 0x000fea000b800000 */
[----:B------:R-:W-:-:S13]  /*6380*/  ELECT P6, URZ, PT ;  /* 0x00000000003f782f */ /* 0x000fda00038c0000 */
.L_x_191:
[----:B------:R-:W-:Y:S04]  /*6390*/  BSSY B0, `(.L_x_130) ;  /* 0x00001c9000007945 */ /* 0x000fe80003800000 */
[----:B------:R-:W-:Y:S05]  /*63a0*/  @!P6 BRA `(.L_x_131) ;  /* 0x0000001c001ce947 */ /* 0x000fea0003800000 */
[----:B------:R-:W-:-:S04]  /*63b0*/  LOP3.LUT R23, R23, 0x2, RZ, 0xfc, !PT ;  /* 0x0000000217177812 */ /* 0x000fc800078efcff */
[----:B------:R-:W-:-:S13]  /*63c0*/  ISETP.NE.AND P0, PT, R23, 0x3, PT ;  /* 0x000000031700780c */ /* 0x000fda0003f05270 */
[----:B------:R-:W-:Y:S05]  /*63d0*/  @!P0 BRA `(.L_x_132) ;  /* 0x0000000000048947 */ /* 0x000fea0003800000 */
[----:B------:R-:W-:Y:S01]  /*63e0*/  BPT.TRAP 0x1 ;  /* 0x000000040000795c */ /* 0x000fe20000300000 */
.L_x_132:
[----:B------:R-:W0:Y:S01]  /*63f0*/  S2R R5, SR_CgaCtaId ;  /* 0x0000000000057919 */ /* 0x000e220000008800 */
[----:B------:R-:W-:Y:S02]  /*6400*/  MOV R0, 0x400 ;  /* 0x0000040000007802 */ /* 0x000fe40000000f00 */
[----:B------:R-:W-:Y:S02]  /*6410*/  SHF.L.U32 R2, R3, 0x1f, RZ ;  /* 0x0000001f03027819 */ /* 0x000fe400000006ff */
[----:B0-----:R-:W-:-:S05]  /*6420*/  LEA R5, R5, R0, 0x18 ;  /* 0x0000000005057211 */ /* 0x001fca00078ec0ff */
[----:B------:R-:W-:-:S04]  /*6430*/  VIADD R5, R5, 0x190 ;  /* 0x0000019005057836 */ /* 0x000fc80000000000 */
[C---:B------:R-:W-:Y:S02]  /*6440*/  IMAD R7, R8.reuse, 0x8, R5 ;  /* 0x0000000808077824 */ /* 0x040fe400078e0205 */
[----:B------:R-:W-:Y:S02]  /*6450*/  VIADD R8, R8, 0x1 ;  /* 0x0000000108087836 */ /* 0x000fe40000000000 */
[----:B------:R-:W0:Y:S03]  /*6460*/  SYNCS.PHASECHK.TRANS64.TRYWAIT P0, [R7+URZ], R2 ;  /* 0x00000002070075a7 */ /* 0x000e26000800017f */
[----:B------:R-:W-:-:S04]  /*6470*/  ISETP.NE.AND P1, PT, R8, 0x32, PT ;  /* 0x000000320800780c */ /* 0x000fc80003f25270 */
[----:B------:R-:W-:Y:S02]  /*6480*/  SEL R0, RZ, 0x1, P1 ;  /* 0x00000001ff007807 */ /* 0x000fe40000800000 */
[----:B------:R-:W-:Y:S02]  /*6490*/  SEL R8, R8, RZ, P1 ;  /* 0x000000ff08087207 */ /* 0x000fe40000800000 */
[----:B------:R-:W-:-:S03]  /*64a0*/  LOP3.LUT R9, R3, R0, RZ, 0x3c, !PT ;  /* 0x0000000003097212 */ /* 0x000fc600078e3cff */
[----:B------:R-:W-:Y:S01]  /*64b0*/  IMAD R6, R8, 0x8, R5 ;  /* 0x0000000808067824 */ /* 0x000fe200078e0205 */
[----:B------:R-:W-:Y:S01]  /*64c0*/  SHF.L.U32 R3, R9, 0x1f, RZ ;  /* 0x0000001f09037819 */ /* 0x000fe200000006ff */
[----:B0-----:R-:W-:Y:S06]  /*64d0*/  @!P0 BRA `(.L_x_133) ;  /* 0x0000001c00888947 */ /* 0x001fec0003800000 */
.L_x_192:
[----:B------:R-:W1:Y:S01]  /*64e0*/  SYNCS.PHASECHK.TRANS64.TRYWAIT P0, [R6+URZ], R3 ;  /* 0x00000003060075a7 */ /* 0x000e62000800017f */
[----:B------:R-:W-:-:S05]  /*64f0*/  VIADD R0, R8, 0x1 ;  /* 0x0000000108007836 */ /* 0x000fca0000000000 */
[----:B------:R-:W-:-:S04]  /*6500*/  ISETP.NE.AND P1, PT, R0, 0x32, PT ;  /* 0x000000320000780c */ /* 0x000fc80003f25270 */
[----:B0-----:R-:W-:Y:S02]  /*6510*/  SEL R2, RZ, 0x1, P1 ;  /* 0x00000001ff027807 */ /* 0x001fe40000800000 */
[----:B------:R-:W-:Y:S02]  /*6520*/  SEL R0, R0, RZ, P1 ;  /* 0x000000ff00007207 */ /* 0x000fe40000800000 */
[----:B------:R-:W-:-:S03]  /*6530*/  LOP3.LUT R9, R9, R2, RZ, 0x3c, !PT ;  /* 0x0000000209097212 */ /* 0x000fc600078e3cff */
[----:B------:R-:W-:Y:S01]  /*6540*/  IMAD R7, R0, 0x8, R5 ;  /* 0x0000000800077824 */ /* 0x000fe200078e0205 */
[----:B------:R-:W-:Y:S01]  /*6550*/  SHF.L.U32 R4, R9, 0x1f, RZ ;  /* 0x0000001f09047819 */ /* 0x000fe200000006ff */
[----:B-1----:R-:W-:Y:S06]  /*6560*/  @!P0 BRA `(.L_x_134) ;  /* 0x0000001c00788947 */ /* 0x002fec0003800000 */
.L_x_193:
[----:B------:R-:W1:Y:S01]  /*6570*/  SYNCS.PHASECHK.TRANS64.TRYWAIT P0, [R7+URZ], R4 ;  /* 0x00000004070075a7 */ /* 0x000e62000800017f */
[----:B------:R-:W-:-:S05]  /*6580*/  VIADD R0, R0, 0x1 ;  /* 0x0000000100007836 */ /* 0x000fca0000000000 */
[----:B------:R-:W-:-:S04]  /*6590*/  ISETP.NE.AND P1, PT, R0, 0x32, PT ;  /* 0x000000320000780c */ /* 0x000fc80003f25270 */
[----:B------:R-:W-:Y:S02]  /*65a0*/  SEL R2, RZ, 0x1, P1 ;  /* 0x00000001ff027807 */ /* 0x000fe40000800000 */
[----:B------:R-:W-:Y:S02]  /*65b0*/  SEL R0, R0, RZ, P1 ;  /* 0x000000ff00007207 */ /* 0x000fe40000800000 */
[----:B------:R-:W-:-:S03]  /*65c0*/  LOP3.LUT R9, R9, R2, RZ, 0x3c, !PT ;  /* 0x0000000209097212 */ /* 0x000fc600078e3cff */
[----:B0-----:R-:W-:Y:S01]  /*65d0*/  IMAD R6, R0, 0x8, R5 ;  /* 0x0000000800067824 */ /* 0x001fe200078e0205 */
[----:B------:R-:W-:Y:S01]  /*65e0*/  SHF.L.U32 R3, R9, 0x1f, RZ ;  /* 0x0000001f09037819 */ /* 0x000fe200000006ff */
[----:B-1----:R-:W-:Y:S06]  /*65f0*/  @!P0 BRA `(.L_x_135) ;  /* 0x0000001c00688947 */ /* 0x002fec0003800000 */
.L_x_194:
        /* <DEDUP_REMOVED lines=9> */
.L_x_195:
        /* <DEDUP_REMOVED lines=9> */
.L_x_196:
        /* <DEDUP_REMOVED lines=9> */
.L_x_197:
        /* <DEDUP_REMOVED lines=9> */
.L_x_198:
        /* <DEDUP_REMOVED lines=9> */
.L_x_199:
        /* <DEDUP_REMOVED lines=9> */
.L_x_200:
        /* <DEDUP_REMOVED lines=9> */
.L_x_201:
        /* <DEDUP_REMOVED lines=9> */
.L_x_202:
        /* <DEDUP_REMOVED lines=9> */
.L_x_203:
        /* <DEDUP_REMOVED lines=9> */
.L_x_204:
        /* <DEDUP_REMOVED lines=9> */
.L_x_205:
        /* <DEDUP_REMOVED lines=9> */
.L_x_206:
        /* <DEDUP_REMOVED lines=9> */
.L_x_207:
        /* <DEDUP_REMOVED lines=9> */
.L_x_208:
        /* <DEDUP_REMOVED lines=9> */
.L_x_209:
        /* <DEDUP_REMOVED lines=9> */
.L_x_210:
        /* <DEDUP_REMOVED lines=9> */
.L_x_211:
        /* <DEDUP_REMOVED lines=9> */
.L_x_212:
        /* <DEDUP_REMOVED lines=9> */
.L_x_213:
        /* <DEDUP_REMOVED lines=9> */
.L_x_214:
        /* <DEDUP_REMOVED lines=9> */
.L_x_215:
        /* <DEDUP_REMOVED lines=9> */
.L_x_216:
        /* <DEDUP_REMOVED lines=9> */
.L_x_217:
        /* <DEDUP_REMOVED lines=9> */
.L_x_218:
        /* <DEDUP_REMOVED lines=9> */
.L_x_219:
        /* <DEDUP_REMOVED lines=9> */
.L_x_220:
        /* <DEDUP_REMOVED lines=9> */
.L_x_221:
        /* <DEDUP_REMOVED lines=9> */
.L_x_222:
        /* <DEDUP_REMOVED lines=9> */
.L_x_223:
        /* <DEDUP_REMOVED lines=9> */
.L_x_224:
        /* <DEDUP_REMOVED lines=9> */
.L_x_225:
        /* <DEDUP_REMOVED lines=9> */
.L_x_226:
        /* <DEDUP_REMOVED lines=9> */
.L_x_227:
        /* <DEDUP_REMOVED lines=9> */
.L_x_228:
        /* <DEDUP_REMOVED lines=9> */
.L_x_229:
        /* <DEDUP_REMOVED lines=9> */
.L_x_230:
        /* <DEDUP_REMOVED lines=9> */
.L_x_231:
        /* <DEDUP_REMOVED lines=9> */
.L_x_232:
        /* <DEDUP_REMOVED lines=9> */
.L_x_233:
        /* <DEDUP_REMOVED lines=9> */
.L_x_234:
        /* <DEDUP_REMOVED lines=9> */
.L_x_235:
        /* <DEDUP_REMOVED lines=9> */
.L_x_236:
        /* <DEDUP_REMOVED lines=9> */
.L_x_237:
        /* <DEDUP_REMOVED lines=9> */
.L_x_238:
        /* <DEDUP_REMOVED lines=9> */
.L_x_239:
[----:B------:R-:W1:Y:S01]  /*7f50*/  SYNCS.PHASECHK.TRANS64.TRYWAIT P0, [R7+URZ], R4 ;  /* 0x00000004070075a7 */ /* 0x000e62000800017f */
[----:B------:R-:W-:-:S05]  /*7f60*/  VIADD R0, R0, 0x1 ;  /* 0x0000000100007836 */ /* 0x000fca0000000000 */
[----:B------:R-:W-:-:S04]  /*7f70*/  ISETP.NE.AND P1, PT, R0, 0x32, PT ;  /* 0x000000320000780c */ /* 0x000fc80003f25270 */
[----:B------:R-:W-:Y:S02]  /*7f80*/  SEL R2, RZ, 0x1, P1 ;  /* 0x00000001ff027807 */ /* 0x000fe40000800000 */
[----:B------:R-:W-:Y:S02]  /*7f90*/  SEL R0, R0, RZ, P1 ;  /* 0x000000ff00007207 */ /* 0x000fe40000800000 */
[----:B------:R-:W-:Y:S01]  /*7fa0*/  LOP3.LUT R2, R9, R2, RZ, 0x3c, !PT ;  /* 0x0000000209027212 */ /* 0x000fe200078e3cff */
[----:B-1----:R-:W-:Y:S06]  /*7fb0*/  @!P0 BRA `(.L_x_181) ;  /* 0x0000001000908947 */ /* 0x002fec0003800000 */
.L_x_240:
[----:B------:R-:W-:Y:S01]  /*7fc0*/  IMAD R5, R0, 0x8, R5 ;  /* 0x0000000800057824 */ /* 0x000fe200078e0205 */
[----:B------:R-:W-:-:S07]  /*7fd0*/  SHF.L.U32 R0, R2, 0x1f, RZ ;  /* 0x0000001f02007819 */ /* 0x000fce00000006ff */
.L_x_182:
[----:B--2---:R2:W3:Y:S02]  /*7fe0*/  SYNCS.PHASECHK.TRANS64.TRYWAIT P0, [R5+URZ], R0 ;  /* 0x00000000050075a7 */ /* 0x0044e4000800017f */
[----:B---3--:R-:W-:Y:S05]  /*7ff0*/  @!P0 NANOSLEEP.SYNCS 0x989680 ;  /* 0x009896800000895d */ /* 0x008fea0003900000 */
[----:B------:R-:W3:Y:S02]  /*8000*/  @!P0 SYNCS.PHASECHK.TRANS64 P0, [R5+URZ], R0 ;  /* 0x00000000050085a7 */ /* 0x000ee4000800007f */
[----:B---3--:R-:W-:Y:S05]  /*8010*/  @!P0 BRA `(.L_x_182) ;  /* 0xfffffffc00f08947 */ /* 0x008fea000383ffff */
.L_x_131:
[----:B------:R-:W-:Y:S05]  /*8020*/  BSYNC B0 ;  /* 0x0000000000007941 */ /* 0x000fea0003800000 */
.L_x_130:
[----:B------:R-:W-:Y:S05]  /*8030*/  EXIT ;  /* 0x000000000000794d */ /* 0x000fea0003800000 */
.L_x_16:
[----:B0-----:R-:W-:-:S04]  /*8040*/  IMAD.U32 R3, RZ, RZ, UR43 ;  /* 0x0000002bff037e24 */ /* 0x001fc8000f8e00ff */
[----:B------:R0:W1:Y:S03]  /*8050*/  SYNCS.PHASECHK.TRANS64.TRYWAIT P0, [R3+URZ+-0x8], R0 ;  /* 0xfffff800030075a7 */ /* 0x000066000800017f */
[----:B-1----:R-:W-:Y:S05]  /*8060*/  @!P0 NANOSLEEP.SYNCS 0x989680 ;  /* 0x009896800000895d */ /* 0x002fea0003900000 */
[----:B------:R-:W1:Y:S02]  /*8070*/  @!P0 SYNCS.PHASECHK.TRANS64 P0, [R3+URZ+-0x8], R0 ;  /* 0xfffff800030085a7 */ /* 0x000e64000800007f */
[----:B-1----:R-:W-:Y:S05]  /*8080*/  @!P0 BRA `(.L_x_16) ;  /* 0xfffffffc00ec8947 */ /* 0x002fea000383ffff */
[----:B------:R-:W-:Y:S05]  /*8090*/  BRA `(.L_x_183) ;  /* 0xffffff9800c87947 */ /* 0x000fea000383ffff */
.L_x_21:
[----:B-1----:R1:W2:Y:S02]  /*80a0*/  SYNCS.PHASECHK.TRANS64.TRYWAIT P1, [R3+URZ], R0 ;  /* 0x00000000030075a7 */ /* 0x0022a4000802017f */
[----:B--2---:R-:W-:Y:S05]  /*80b0*/  @!P1 NANOSLEEP.SYNCS 0x989680 ;  /* 0x009896800000995d */ /* 0x004fea0003900000 */
[----:B------:R-:W2:Y:S02]  /*80c0*/  @!P1 SYNCS.PHASECHK.TRANS64 P1, [R3+URZ], R0 ;  /* 0x00000000030095a7 */ /* 0x000ea4000802007f */
[----:B--2---:R-:W-:Y:S05]  /*80d0*/  @!P1 BRA `(.L_x_21) ;  /* 0xfffffffc00f09947 */ /* 0x004fea000383ffff */
[----:B------:R-:W-:Y:S05]  /*80e0*/  BRA `(.L_x_20) ;  /* 0xffffff9c00347947 */ /* 0x000fea000383ffff */
.L_x_26:
[----:B-1----:R-:W-:-:S04]  /*80f0*/  IMAD.U32 R4, RZ, RZ, UR4 ;  /* 0x00000004ff047e24 */ /* 0x002fc8000f8e00ff */
[----:B------:R1:W2:Y:S03]  /*8100*/  SYNCS.PHASECHK.TRANS64.TRYWAIT P1, [R4+URZ], R3 ;  /* 0x00000003040075a7 */ /* 0x0002a6000802017f */
[----:B--2---:R-:W-:Y:S05]  /*8110*/  @!P1 NANOSLEEP.SYNCS 0x989680 ;  /* 0x009896800000995d */ /* 0x004fea0003900000 */
[----:B------:R-:W2:Y:S02]  /*8120*/  @!P1 SYNCS.PHASECHK.TRANS64 P1, [R4+URZ], R3 ;  /* 0x00000003040095a7 */ /* 0x000ea4000802007f */
[----:B--2---:R-:W-:Y:S05]  /*8130*/  @!P1 BRA `(.L_x_26) ;  /* 0xfffffffc00ec9947 */ /* 0x004fea000383ffff */
[----:B------:R-:W-:Y:S05]  /*8140*/  BRA `(.L_x_25) ;  /* 0xffffff9c00f47947 */ /* 0x000fea000383ffff */
.L_x_32:
[----:B0-----:R-:W-:-:S04]  /*8150*/  IMAD.U32 R3, RZ, RZ, UR43 ;  /* 0x0000002bff037e24 */ /* 0x001fc8000f8e00ff */
[----:B------:R0:W1:Y:S03]  /*8160*/  SYNCS.PHASECHK.TRANS64.TRYWAIT P0, [R3+URZ+0x8], R0 ;  /* 0x00000800030075a7 */ /* 0x000066000800017f */
[----:B-1----:R-:W-:Y:S05]  /*8170*/  @!P0 NANOSLEEP.SYNCS 0x989680 ;  /* 0x009896800000895d */ /* 0x002fea0003900000 */
[----:B------:R-:W1:Y:S02]  /*8180*/  @!P0 SYNCS.PHASECHK.TRANS64 P0, [R3+URZ+0x8], R0 ;  /* 0x00000800030085a7 */ /* 0x000e64000800007f */
[----:B-1----:R-:W-:Y:S05]  /*8190*/  @!P0 BRA `(.L_x_32) ;  /* 0xfffffffc00ec8947 */ /* 0x002fea000383ffff */
[----:B------:R-:W-:Y:S05]  /*81a0*/  BRA `(.L_x_184) ;  /* 0xffffffa400287947 */ /* 0x000fea000383ffff */
.L_x_117:
[----:B------:R-:W-:Y:S01]  /*81b0*/  BSSY B1, `(.L_x_185) ;  /* 0x0000006000017945 */ /* 0x000fe20003800000 */
[----:B------:R-:W-:-:S07]  /*81c0*/  IMAD.MOV.U32 R15, RZ, RZ, -0x1 ;  /* 0xffffffffff0f7424 */ /* 0x000fce00078e00ff */
[----:B-----5:R-:W-:Y:S05]  /*81d0*/  WARPSYNC.COLLECTIVE R15, `(.L_x_186) ;  /* 0x000000000f0c7348 */ /* 0x020fea0003c00000 */
[----:B------:R-:W-:Y:S02]  /*81e0*/  ELECT P6, UR62, PT ;  /* 0x00000000003e782f */ /* 0x000fe400038c0000 */
[----:B------:R-:W-:Y:S01]  /*81f0*/  MOV R14, UR62 ;  /* 0x0000003e000e7c02 */ /* 0x000fe20008000f00 */
[----:B-----5:R-:W-:Y:S10]  /*8200*/  ENDCOLLECTIVE ;  /* 0x000000000000791b */ /* 0x020ff40003800000 */
.L_x_186:
[----:B------:R-:W-:Y:S05]  /*8210*/  BSYNC B1 ;  /* 0x0000000000017941 */ /* 0x000fea0003800000 */
.L_x_185:
[----:B------:R-:W-:Y:S05]  /*8220*/  BRA `(.L_x_187) ;  /* 0xffffffd400947947 */ /* 0x000fea000383ffff */
.L_x_120:
[----:B-1----:R1:W2:Y:S02]  /*8230*/  SYNCS.PHASECHK.TRANS64.TRYWAIT P1, [R11+URZ+0x190], R6 ;  /* 0x000190060b0075a7 */ /* 0x0022a4000802017f */
[----:B--2---:R-:W-:Y:S05]  /*8240*/  @!P1 NANOSLEEP.SYNCS 0x989680 ;  /* 0x009896800000995d */ /* 0x004fea0003900000 */
[----:B------:R-:W2:Y:S02]  /*8250*/  @!P1 SYNCS.PHASECHK.TRANS64 P1, [R11+URZ+0x190], R6 ;  /* 0x000190060b0095a7 */ /* 0x000ea4000802007f */
[----:B--2---:R-:W-:Y:S05]  /*8260*/  @!P1 BRA `(.L_x_120) ;  /* 0xfffffffc00f09947 */ /* 0x004fea000383ffff */
[----:B------:R-:W-:Y:S05]  /*8270*/  BRA `(.L_x_188) ;  /* 0xffffffd400c87947 */ /* 0x000fea000383ffff */
.L_x_129:
[----:B------:R-:W-:Y:S01]  /*8280*/  BSSY B0, `(.L_x_189) ;  /* 0x0000006000007945 */ /* 0x000fe20003800000 */
[----:B------:R-:W-:-:S07]  /*8290*/  IMAD.MOV.U32 R15, RZ, RZ, -0x1 ;  /* 0xffffffffff0f7424 */ /* 0x000fce00078e00ff */
[----:B-----5:R-:W-:Y:S05]  /*82a0*/  WARPSYNC.COLLECTIVE R15, `(.L_x_190) ;  /* 0x000000000f0c7348 */ /* 0x020fea0003c00000 */
[----:B------:R-:W-:Y:S02]  /*82b0*/  ELECT P6, UR62, PT ;  /* 0x00000000003e782f */ /* 0x000fe400038c0000 */
[----:B------:R-:W-:Y:S01]  /*82c0*/  MOV R14, UR62 ;  /* 0x0000003e000e7c02 */ /* 0x000fe20008000f00 */
[----:B-----5:R-:W-:Y:S10]  /*82d0*/  ENDCOLLECTIVE ;  /* 0x000000000000791b */ /* 0x020ff40003800000 */
.L_x_190:
[----:B------:R-:W-:Y:S05]  /*82e0*/  BSYNC B0 ;  /* 0x0000000000007941 */ /* 0x000fea0003800000 */
.L_x_189:
[----:B------:R-:W-:Y:S05]  /*82f0*/  BRA `(.L_x_191) ;  /* 0xffffffe000247947 */ /* 0x000fea000383ffff */
.L_x_133:
[----:B0-----:R0:W1:Y:S02]  /*8300*/  SYNCS.PHASECHK.TRANS64.TRYWAIT P0, [R7+URZ], R2 ;  /* 0x00000002070075a7 */ /* 0x001064000800017f */
[----:B-1----:R-:W-:Y:S05]  /*8310*/  @!P0 NANOSLEEP.SYNCS 0x989680 ;  /* 0x009896800000895d */ /* 0x002fea0003900000 */
[----:B------:R-:W1:Y:S02]  /*8320*/  @!P0 SYNCS.PHASECHK.TRANS64 P0, [R7+URZ], R2 ;  /* 0x00000002070085a7 */ /* 0x000e64000800007f */
[----:B-1----:R-:W-:Y:S05]  /*8330*/  @!P0 BRA `(.L_x_133) ;  /* 0xfffffffc00f08947 */ /* 0x002fea000383ffff */
[----:B------:R-:W-:Y:S05]  /*8340*/  BRA `(.L_x_192) ;  /* 0xffffffe000647947 */ /* 0x000fea000383ffff */
.L_x_134:
[----:B0-----:R0:W1:Y:S02]  /*8350*/  SYNCS.PHASECHK.TRANS64.TRYWAIT P0, [R6+URZ], R3 ;  /* 0x00000003060075a7 */ /* 0x001064000800017f */
[----:B-1----:R-:W-:Y:S05]  /*8360*/  @!P0 NANOSLEEP.SYNCS 0x989680 ;  /* 0x009896800000895d */ /* 0x002fea0003900000 */
[----:B------:R-:W1:Y:S02]  /*8370*/  @!P0 SYNCS.PHASECHK.TRANS64 P0, [R6+URZ], R3 ;  /* 0x00000003060085a7 */ /* 0x000e64000800007f */
[----:B-1----:R-:W-:Y:S05]  /*8380*/  @!P0 BRA `(.L_x_134) ;  /* 0xfffffffc00f08947 */ /* 0x002fea000383ffff */
[----:B------:R-:W-:Y:S05]  /*8390*/  BRA `(.L_x_193) ;  /* 0xffffffe000747947 */ /* 0x000fea000383ffff */
.L_x_135:
[----:B0-----:R0:W1:Y:S02]  /*83a0*/  SYNCS.PHASECHK.TRANS64.TRYWAIT P0, [R7+URZ], R4 ;  /* 0x00000004070075a7 */ /* 0x001064000800017f */
[----:B-1----:R-:W-:Y:S05]  /*83b0*/  @!P0 NANOSLEEP.SYNCS 0x989680 ;  /* 0x009896800000895d */ /* 0x002fea0003900000 */
[----:B------:R-:W1:Y:S02]  /*83c0*/  @!P0 SYNCS.PHASECHK.TRANS64 P0, [R7+URZ], R4 ;  /* 0x00000004070085a7 */ /* 0x000e64000800007f */
[----:B-1----:R-:W-:Y:S05]  /*83d0*/  @!P0 BRA `(.L_x_135) ;  /* 0xfffffffc00f08947 */ /* 0x002fea000383ffff */
[----:B------:R-:W-:Y:S05]  /*83e0*/  BRA `(.L_x_194) ;  /* 0xffffffe000847947 */ /* 0x000fea000383ffff */
.L_x_136:
[----:B0-----:R0:W1:Y:S02]  /*83f0*/  SYNCS.PHASECHK.TRANS64.TRYWAIT P0, [R6+URZ], R3 ;  /* 0x00000003060075a7 */ /* 0x001064000800017f */
[----:B-1----:R-:W-:Y:S05]  /*8400*/  @!P0 NANOSLEEP.SYNCS 0x989680 ;  /* 0x009896800000895d */ /* 0x002fea0003900000 */
[----:B------:R-:W1:Y:S02]  /*8410*/  @!P0 SYNCS.PHASECHK.TRANS64 P0, [R6+URZ], R3 ;  /* 0x00000003060085a7 */ /* 0x000e64000800007f */
[----:B-1----:R-:W-:Y:S05]  /*8420*/  @!P0 BRA `(.L_x_136) ;  /* 0xfffffffc00f08947 */ /* 0x002fea000383ffff */
[----:B------:R-:W-:Y:S05]  /*8430*/  BRA `(.L_x_195) ;  /* 0xffffffe000947947 */ /* 0x000fea000383ffff */
.L_x_137:
[----:B0-----:R0:W1:Y:S02]  /*8440*/  SYNCS.PHASECHK.TRANS64.TRYWAIT P0, [R7+URZ], R4 ;  /* 0x00000004070075a7 */ /* 0x001064000800017f */
[----:B-1----:R-:W-:Y:S05]  /*8450*/  @!P0 NANOSLEEP.SYNCS 0x989680 ;  /* 0x009896800000895d */ /* 0x002fea0003900000 */
[----:B------:R-:W1:Y:S02]  /*8460*/  @!P0 SYNCS.PHASECHK.TRANS64 P0, [R7+URZ], R4 ;  /* 0x00000004070085a7 */ /* 0x000e64000800007f */
[----:B-1----:R-:W-:Y:S05]  /*8470*/  @!P0 BRA `(.L_x_137) ;  /* 0xfffffffc00f08947 */ /* 0x002fea000383ffff */
[----:B------:R-:W-:Y:S05]  /*8480*/  BRA `(.L_x_196) ;  /* 0xffffffe000a47947 */ /* 0x000fea000383ffff */
.L_x_138:
[----:B0-----:R0:W1:Y:S02]  /*8490*/  SYNCS.PHASECHK.TRANS64.TRYWAIT P0, [R6+URZ], R3 ;  /* 0x00000003060075a7 */ /* 0x001064000800017f */
[----:B-1----:R-:W-:Y:S05]  /*84a0*/  @!P0 NANOSLEEP.SYNCS 0x989680 ;  /* 0x009896800000895d */ /* 0x002fea0003900000 */
[----:B------:R-:W1:Y:S02]  /*84b0*/  @!P0 SYNCS.PHASECHK.TRANS64 P0, [R6+URZ], R3 ;  /* 0x00000003060085a7 */ /* 0x000e64000800007f */
[----:B-1----:R-:W-:Y:S05]  /*84c0*/  @!P0 BRA `(.L_x_138) ;  /* 0xfffffffc00f08947 */ /* 0x002fea000383ffff */
[----:B------:R-:W-:Y:S05]  /*84d0*/  BRA `(.L_x_197) ;  /* 0xffffffe000b47947 */ /* 0x000fea000383ffff */
.L_x_139:
[----:B0-----:R0:W1:Y:S02]  /*84e0*/  SYNCS.PHASECHK.TRANS64.TRYWAIT P0, [R7+URZ], R4 ;  /* 0x00000004070075a7 */ /* 0x001064000800017f */
[----:B-1----:R-:W-:Y:S05]  /*84f0*/  @!P0 NANOSLEEP.SYNCS 0x989680 ;  /* 0x009896800000895d */ /* 0x002fea0003900000 */
[----:B------:R-:W1:Y:S02]  /*8500*/  @!P0 SYNCS.PHASECHK.TRANS64 P0, [R7+URZ], R4 ;  /* 0x00000004070085a7 */ /* 0x000e64000800007f */
[----:B-1----:R-:W-:Y:S05]  /*8510*/  @!P0 BRA `(.L_x_139) ;  /* 0xfffffffc00f08947 */ /* 0x002fea000383ffff */
[----:B------:R-:W-:Y:S05]  /*8520*/  BRA `(.L_x_198) ;  /* 0xffffffe000c47947 */ /* 0x000fea000383ffff */
.L_x_140:
[----:B0-----:R0:W1:Y:S02]  /*8530*/  SYNCS.PHASECHK.TRANS64.TRYWAIT P0, [R6+URZ], R3 ;  /* 0x00000003060075a7 */ /* 0x001064000800017f */
[----:B-1----:R-:W-:Y:S05]  /*8540*/  @!P0 NANOSLEEP.SYNCS 0x989680 ;  /* 0x009896800000895d */ /* 0x002fea0003900000 */
[----:B------:R-:W1:Y:S02]  /*8550*/  @!P0 SYNCS.PHASECHK.TRANS64 P0, [R6+URZ], R3 ;  /* 0x00000003060085a7 */ /* 0x000e64000800007f */
[----:B-1----:R-:W-:Y:S05]  /*8560*/  @!P0 BRA `(.L_x_140) ;  /* 0xfffffffc00f08947 */ /* 0x002fea000383ffff */
[----:B------:R-:W-:Y:S05]  /*8570*/  BRA `(.L_x_199) ;  /* 0xffffffe000d47947 */ /* 0x000fea000383ffff */
.L_x_141:
[----:B0-----:R0:W1:Y:S02]  /*8580*/  SYNCS.PHASECHK.TRANS64.TRYWAIT P0, [R7+URZ], R4 ;  /* 0x00000004070075a7 */ /* 0x001064000800017f */
[----:B-1----:R-:W-:Y:S05]  /*8590*/  @!P0 NANOSLEEP.SYNCS 0x989680 ;  /* 0x009896800000895d */ /* 0x002fea0003900000 */
[----:B------:R-:W1:Y:S02]  /*85a0*/  @!P0 SYNCS.PHASECHK.TRANS64 P0, [R7+URZ], R4 ;  /* 0x00000004070085a7 */ /* 0x000e64000800007f */
[----:B-1----:R-:W-:Y:S05]  /*85b0*/  @!P0 BRA `(.L_x_141) ;  /* 0xfffffffc00f08947 */ /* 0x002fea000383ffff */
[----:B------:R-:W-:Y:S05]  /*85c0*/  BRA `(.L_x_200) ;  /* 0xffffffe000e47947 */ /* 0x000fea000383ffff */
.L_x_142:
[----:B0-----:R0:W1:Y:S02]  /*85d0*/  SYNCS.PHASECHK.TRANS64.TRYWAIT P0, [R6+URZ], R3 ;  /* 0x00000003060075a7 */ /* 0x001064000800017f */
[----:B-1----:R-:W-:Y:S05]  /*85e0*/  @!P0 NANOSLEEP.SYNCS 0x989680 ;  /* 0x009896800000895d */ /* 0x002fea0003900000 */
[----:B------:R-:W1:Y:S02]  /*85f0*/  @!P0 SYNCS.PHASECHK.TRANS64 P0, [R6+URZ], R3 ;  /* 0x00000003060085a7 */ /* 0x000e64000800007f */
[----:B-1----:R-:W-:Y:S05]  /*8600*/  @!P0 BRA `(.L_x_142) ;  /* 0xfffffffc00f08947 */ /* 0x002fea000383ffff */
[----:B------:R-:W-:Y:S05]  /*8610*/  BRA `(.L_x_201) ;  /* 0xffffffe000f47947 */ /* 0x000fea000383ffff */
.L_x_143:
[----:B0-----:R0:W1:Y:S02]  /*8620*/  SYNCS.PHASECHK.TRANS64.TRYWAIT P0, [R7+URZ], R4 ;  /* 0x00000004070075a7 */ /* 0x001064000800017f */
[----:B-1----:R-:W-:Y:S05]  /*8630*/  @!P0 NANOSLEEP.SYNCS 0x989680 ;  /* 0x009896800000895d */ /* 0x002fea0003900000 */
[----:B------:R-:W1:Y:S02]  /*8640*/  @!P0 SYNCS.PHASECHK.TRANS64 P0, [R7+URZ], R4 ;  /* 0x00000004070085a7 */ /* 0x000e64000800007f */
[----:B-1----:R-:W-:Y:S05]  /*8650*/  @!P0 BRA `(.L_x_143) ;  /* 0xfffffffc00f08947 */ /* 0x002fea000383ffff */
[----:B------:R-:W-:Y:S05]  /*8660*/  BRA `(.L_x_202) ;  /* 0xffffffe400047947 */ /* 0x000fea000383ffff */
.L_x_144:
[----:B0-----:R0:W1:Y:S02]  /*8670*/  SYNCS.PHASECHK.TRANS64.TRYWAIT P0, [R6+URZ], R3 ;  /* 0x00000003060075a7 */ /* 0x001064000800017f */
[----:B-1----:R-:W-:Y:S05]  /*8680*/  @!P0 NANOSLEEP.SYNCS 0x989680 ;  /* 0x009896800000895d */ /* 0x002fea0003900000 */
[----:B------:R-:W1:Y:S02]  /*8690*/  @!P0 SYNCS.PHASECHK.TRANS64 P0, [R6+URZ], R3 ;  /* 0x00000003060085a7 */ /* 0x000e64000800007f */
[----:B-1----:R-:W-:Y:S05]  /*86a0*/  @!P0 BRA `(.L_x_144) ;  /* 0xfffffffc00f08947 */ /* 0x002fea000383ffff */
[----:B------:R-:W-:Y:S05]  /*86b0*/  BRA `(.L_x_203) ;  /* 0xffffffe400147947 */ /* 0x000fea000383ffff */
.L_x_145:
[----:B0-----:R0:W1:Y:S02]  /*86c0*/  SYNCS.PHASECHK.TRANS64.TRYWAIT P0, [R7+URZ], R4 ;  /* 0x00000004070075a7 */ /* 0x001064000800017f */
[----:B-1----:R-:W-:Y:S05]  /*86d0*/  @!P0 NANOSLEEP.SYNCS 0x989680 ;  /* 0x009896800000895d */ /* 0x002fea0003900000 */
[----:B------:R-:W1:Y:S02]  /*86e0*/  @!P0 SYNCS.PHASECHK.TRANS64 P0, [R7+URZ], R4 ;  /* 0x00000004070085a7 */ /* 0x000e64000800007f */
[----:B-1----:R-:W-:Y:S05]  /*86f0*/  @!P0 BRA `(.L_x_145) ;  /* 0xfffffffc00f08947 */ /* 0x002fea000383ffff */
[----:B------:R-:W-:Y:S05]  /*8700*/  BRA `(.L_x_204) ;  /* 0xffffffe400247947 */ /* 0x000fea000383ffff */
.L_x_146:
[----:B0-----:R0:W1:Y:S02]  /*8710*/  SYNCS.PHASECHK.TRANS64.TRYWAIT P0, [R6+URZ], R3 ;  /* 0x00000003060075a7 */ /* 0x001064000800017f */
[----:B-1----:R-:W-:Y:S05]  /*8720*/  @!P0 NANOSLEEP.SYNCS 0x989680 ;  /* 0x009896800000895d */ /* 0x002fea0003900000 */
[----:B------:R-:W1:Y:S02]  /*8730*/  @!P0 SYNCS.PHASECHK.TRANS64 P0, [R6+URZ], R3 ;  /* 0x00000003060085a7 */ /* 0x000e64000800007f */
[----:B-1----:R-:W-:Y:S05]  /*8740*/  @!P0 BRA `(.L_x_146) ;  /* 0xfffffffc00f08947 */ /* 0x002fea000383ffff */
[----:B------:R-:W-:Y:S05]  /*8750*/  BRA `(.L_x_205) ;  /* 0xffffffe400347947 */ /* 0x000fea000383ffff */
.L_x_147:
[----:B0-----:R0:W1:Y:S02]  /*8760*/  SYNCS.PHASECHK.TRANS64.TRYWAIT P0, [R7+URZ], R4 ;  /* 0x00000004070075a7 */ /* 0x001064000800017f */
[----:B-1----:R-:W-:Y:S05]  /*8770*/  @!P0 NANOSLEEP.SYNCS 0x989680 ;  /* 0x009896800000895d */ /* 0x002fea0003900000 */
[----:B------:R-:W1:Y:S02]  /*8780*/  @!P0 SYNCS.PHASECHK.TRANS64 P0, [R7+URZ], R4 ;  /* 0x00000004070085a7 */ /* 0x000e64000800007f */
[----:B-1----:R-:W-:Y:S05]  /*8790*/  @!P0 BRA `(.L_x_147) ;  /* 0xfffffffc00f08947 */ /* 0x002fea000383ffff */
[----:B------:R-:W-:Y:S05]  /*87a0*/  BRA `(.L_x_206) ;  /* 0xffffffe400447947 */ /* 0x000fea000383ffff */
.L_x_148:
[----:B0-----:R0:W1:Y:S02]  /*87b0*/  SYNCS.PHASECHK.TRANS64.TRYWAIT P0, [R6+URZ], R3 ;  /* 0x00000003060075a7 */ /* 0x001064000800017f */
[----:B-1----:R-:W-:Y:S05]  /*87c0*/  @!P0 NANOSLEEP.SYNCS 0x989680 ;  /* 0x009896800000895d */ /* 0x002fea0003900000 */
[----:B------:R-:W1:Y:S02]  /*87d0*/  @!P0 SYNCS.PHASECHK.TRANS64 P0, [R6+URZ], R3 ;  /* 0x00000003060085a7 */ /* 0x000e64000800007f */
[----:B-1----:R-:W-:Y:S05]  /*87e0*/  @!P0 BRA `(.L_x_148) ;  /* 0xfffffffc00f08947 */ /* 0x002fea000383ffff */
[----:B------:R-:W-:Y:S05]  /*87f0*/  BRA `(.L_x_207) ;  /* 0xffffffe400547947 */ /* 0x000fea000383ffff */
.L_x_149:
[----:B0-----:R0:W1:Y:S02]  /*8800*/  SYNCS.PHASECHK.TRANS64.TRYWAIT P0, [R7+URZ], R4 ;  /* 0x00000004070075a7 */ /* 0x001064000800017f */
[----:B-1----:R-:W-:Y:S05]  /*8810*/  @!P0 NANOSLEEP.SYNCS 0x989680 ;  /* 0x009896800000895d */ /* 0x002fea0003900000 */
[----:B------:R-:W1:Y:S02]  /*8820*/  @!P0 SYNCS.PHASECHK.TRANS64 P0, [R7+URZ], R4 ;  /* 0x00000004070085a7 */ /* 0x000e64000800007f */
[----:B-1----:R-:W-:Y:S05]  /*8830*/  @!P0 BRA `(.L_x_149) ;  /* 0xfffffffc00f08947 */ /* 0x002fea000383ffff */
[----:B------:R-:W-:Y:S05]  /*8840*/  BRA `(.L_x_208) ;  /* 0xffffffe400647947 */ /* 0x000fea000383ffff */
.L_x_150:
[----:B0-----:R0:W1:Y:S02]  /*8850*/  SYNCS.PHASECHK.TRANS64.TRYWAIT P0, [R6+URZ], R3 ;  /* 0x00000003060075a7 */ /* 0x001064000800017f */
[----:B-1----:R-:W-:Y:S05]  /*8860*/  @!P0 NANOSLEEP.SYNCS 0x989680 ;  /* 0x009896800000895d */ /* 0x002fea0003900000 */
[----:B------:R-:W1:Y:S02]  /*8870*/  @!P0 SYNCS.PHASECHK.TRANS64 P0, [R6+URZ], R3 ;  /* 0x00000003060085a7 */ /* 0x000e64000800007f */
[----:B-1----:R-:W-:Y:S05]  /*8880*/  @!P0 BRA `(.L_x_150) ;  /* 0xfffffffc00f08947 */ /* 0x002fea000383ffff */
[----:B------:R-:W-:Y:S05]  /*8890*/  BRA `(.L_x_209) ;  /* 0xffffffe400747947 */ /* 0x000fea000383ffff */
.L_x_151:
[----:B0-----:R0:W1:Y:S02]  /*88a0*/  SYNCS.PHASECHK.TRANS64.TRYWAIT P0, [R7+URZ], R4 ;  /* 0x00000004070075a7 */ /* 0x001064000800017f */
[----:B-1----:R-:W-:Y:S05]  /*88b0*/  @!P0 NANOSLEEP.SYNCS 0x989680 ;  /* 0x009896800000895d */ /* 0x002fea0003900000 */
[----:B------:R-:W1:Y:S02]  /*88c0*/  @!P0 SYNCS.PHASECHK.TRANS64 P0, [R7+URZ], R4 ;  /* 0x00000004070085a7 */ /* 0x000e64000800007f */
[----:B-1----:R-:W-:Y:S05]  /*88d0*/  @!P0 BRA `(.L_x_151) ;  /* 0xfffffffc00f08947 */ /* 0x002fea000383ffff */
[----:B------:R-:W-:Y:S05]  /*88e0*/  BRA `(.L_x_210) ;  /* 0xffffffe400847947 */ /* 0x000fea000383ffff */
.L_x_152:
[----:B0-----:R0:W1:Y:S02]  /*88f0*/  SYNCS.PHASECHK.TRANS64.TRYWAIT P0, [R6+URZ], R3 ;  /* 0x00000003060075a7 */ /* 0x001064000800017f */
[----:B-1----:R-:W-:Y:S05]  /*8900*/  @!P0 NANOSLEEP.SYNCS 0x989680 ;  /* 0x009896800000895d */ /* 0x002fea0003900000 */
[----:B------:R-:W1:Y:S02]  /*8910*/  @!P0 SYNCS.PHASECHK.TRANS64 P0, [R6+URZ], R3 ;  /* 0x00000003060085a7 */ /* 0x000e64000800007f */
[----:B-1----:R-:W-:Y:S05]  /*8920*/  @!P0 BRA `(.L_x_152) ;  /* 0xfffffffc00f08947 */ /* 0x002fea000383ffff */
[----:B------:R-:W-:Y:S05]  /*8930*/  BRA `(.L_x_211) ;  /* 0xffffffe400947947 */ /* 0x000fea000383ffff */
.L_x_153:
[----:B0-----:R0:W1:Y:S02]  /*8940*/  SYNCS.PHASECHK.TRANS64.TRYWAIT P0, [R7+URZ], R4 ;  /* 0x00000004070075a7 */ /* 0x001064000800017f */
[----:B-1----:R-:W-:Y:S05]  /*8950*/  @!P0 NANOSLEEP.SYNCS 0x989680 ;  /* 0x009896800000895d */ /* 0x002fea0003900000 */
[----:B------:R-:W1:Y:S02]  /*8960*/  @!P0 SYNCS.PHASECHK.TRANS64 P0, [R7+URZ], R4 ;  /* 0x00000004070085a7 */ /* 0x000e64000800007f */
[----:B-1----:R-:W-:Y:S05]  /*8970*/  @!P0 BRA `(.L_x_153) ;  /* 0xfffffffc00f08947 */ /* 0x002fea000383ffff */
[----:B------:R-:W-:Y:S05]  /*8980*/  BRA `(.L_x_212) ;  /* 0xffffffe400a47947 */ /* 0x000fea000383ffff */
.L_x_154:
[----:B0-----:R0:W1:Y:S02]  /*8990*/  SYNCS.PHASECHK.TRANS64.TRYWAIT P0, [R6+URZ], R3 ;  /* 0x00000003060075a7 */ /* 0x001064000800017f */
[----:B-1----:R-:W-:Y:S05]  /*89a0*/  @!P0 NANOSLEEP.SYNCS 0x989680 ;  /* 0x009896800000895d */ /* 0x002fea0003900000 */
[----:B------:R-:W1:Y:S02]  /*89b0*/  @!P0 SYNCS.PHASECHK.TRANS64 P0, [R6+URZ], R3 ;  /* 0x00000003060085a7 */ /* 0x000e64000800007f */
[----:B-1----:R-:W-:Y:S05]  /*89c0*/  @!P0 BRA `(.L_x_154) ;  /* 0xfffffffc00f08947 */ /* 0x002fea000383ffff */
[----:B------:R-:W-:Y:S05]  /*89d0*/  BRA `(.L_x_213) ;  /* 0xffffffe400b47947 */ /* 0x000fea000383ffff */
.L_x_155:
[----:B0-----:R0:W1:Y:S02]  /*89e0*/  SYNCS.PHASECHK.TRANS64.TRYWAIT P0, [R7+URZ], R4 ;  /* 0x00000004070075a7 */ /* 0x001064000800017f */
[----:B-1----:R-:W-:Y:S05]  /*89f0*/  @!P0 NANOSLEEP.SYNCS 0x989680 ;  /* 0x009896800000895d */ /* 0x002fea0003900000 */
[----:B------:R-:W1:Y:S02]  /*8a00*/  @!P0 SYNCS.PHASECHK.TRANS64 P0, [R7+URZ], R4 ;  /* 0x00000004070085a7 */ /* 0x000e64000800007f */
[----:B-1----:R-:W-:Y:S05]  /*8a10*/  @!P0 BRA `(.L_x_155) ;  /* 0xfffffffc00f08947 */ /* 0x002fea000383ffff */
[----:B------:R-:W-:Y:S05]  /*8a20*/  BRA `(.L_x_214) ;  /* 0xffffffe400c47947 */ /* 0x000fea000383ffff */
.L_x_156:
[----:B0-----:R0:W1:Y:S02]  /*8a30*/  SYNCS.PHASECHK.TRANS64.TRYWAIT P0, [R6+URZ], R3 ;  /* 0x00000003060075a7 */ /* 0x001064000800017f */
[----:B-1----:R-:W-:Y:S05]  /*8a40*/  @!P0 NANOSLEEP.SYNCS 0x989680 ;  /* 0x009896800000895d */ /* 0x002fea0003900000 */
[----:B------:R-:W1:Y:S02]  /*8a50*/  @!P0 SYNCS.PHASECHK.TRANS64 P0, [R6+URZ], R3 ;  /* 0x00000003060085a7 */ /* 0x000e64000800007f */
[----:B-1----:R-:W-:Y:S05]  /*8a60*/  @!P0 BRA `(.L_x_156) ;  /* 0xfffffffc00f08947 */ /* 0x002fea000383ffff */
[----:B------:R-:W-:Y:S05]  /*8a70*/  BRA `(.L_x_215) ;  /* 0xffffffe400d47947 */ /* 0x000fea000383ffff */
.L_x_157:
[----:B0-----:R0:W1:Y:S02]  /*8a80*/  SYNCS.PHASECHK.TRANS64.TRYWAIT P0, [R7+URZ], R4 ;  /* 0x00000004070075a7 */ /* 0x001064000800017f */
[----:B-1----:R-:W-:Y:S05]  /*8a90*/  @!P0 NANOSLEEP.SYNCS 0x989680 ;  /* 0x009896800000895d */ /* 0x002fea0003900000 */
[----:B------:R-:W1:Y:S02]  /*8aa0*/  @!P0 SYNCS.PHASECHK.TRANS64 P0, [R7+URZ], R4 ;  /* 0x00000004070085a7 */ /* 0x000e64000800007f */
[----:B-1----:R-:W-:Y:S05]  /*8ab0*/  @!P0 BRA `(.L_x_157) ;  /* 0xfffffffc00f08947 */ /* 0x002fea000383ffff */
[----:B------:R-:W-:Y:S05]  /*8ac0*/  BRA `(.L_x_216) ;  /* 0xffffffe400e47947 */ /* 0x000fea000383ffff */
.L_x_158:
[----:B0-----:R0:W1:Y:S02]  /*8ad0*/  SYNCS.PHASECHK.TRANS64.TRYWAIT P0, [R6+URZ], R3 ;  /* 0x00000003060075a7 */ /* 0x001064000800017f */
[----:B-1----:R-:W-:Y:S05]  /*8ae0*/  @!P0 NANOSLEEP.SYNCS 0x989680 ;  /* 0x009896800000895d */ /* 0x002fea0003900000 */
[----:B------:R-:W1:Y:S02]  /*8af0*/  @!P0 SYNCS.PHASECHK.TRANS64 P0, [R6+URZ], R3 ;  /* 0x00000003060085a7 */ /* 0x000e64000800007f */
[----:B-1----:R-:W-:Y:S05]  /*8b00*/  @!P0 BRA `(.L_x_158) ;  /* 0xfffffffc00f08947 */ /* 0x002fea000383ffff */
[----:B------:R-:W-:Y:S05]  /*8b10*/  BRA `(.L_x_217) ;  /* 0xffffffe400f47947 */ /* 0x000fea000383ffff */
.L_x_159:
[----:B0-----:R0:W1:Y:S02]  /*8b20*/  SYNCS.PHASECHK.TRANS64.TRYWAIT P0, [R7+URZ], R4 ;  /* 0x00000004070075a7 */ /* 0x001064000800017f */
[----:B-1----:R-:W-:Y:S05]  /*8b30*/  @!P0 NANOSLEEP.SYNCS 0x989680 ;  /* 0x009896800000895d */ /* 0x002fea0003900000 */
[----:B------:R-:W1:Y:S02]  /*8b40*/  @!P0 SYNCS.PHASECHK.TRANS64 P0, [R7+URZ], R4 ;  /* 0x00000004070085a7 */ /* 0x000e64000800007f */
[----:B-1----:R-:W-:Y:S05]  /*8b50*/  @!P0 BRA `(.L_x_159) ;  /* 0xfffffffc00f08947 */ /* 0x002fea000383ffff */
[----:B------:R-:W-:Y:S05]  /*8b60*/  BRA `(.L_x_218) ;  /* 0xffffffe800047947 */ /* 0x000fea000383ffff */
.L_x_160:
[----:B0-----:R0:W1:Y:S02]  /*8b70*/  SYNCS.PHASECHK.TRANS64.TRYWAIT P0, [R6+URZ], R3 ;  /* 0x00000003060075a7 */ /* 0x001064000800017f */
[----:B-1----:R-:W-:Y:S05]  /*8b80*/  @!P0 NANOSLEEP.SYNCS 0x989680 ;  /* 0x009896800000895d */ /* 0x002fea0003900000 */
[----:B------:R-:W1:Y:S02]  /*8b90*/  @!P0 SYNCS.PHASECHK.TRANS64 P0, [R6+URZ], R3 ;  /* 0x00000003060085a7 */ /* 0x000e64000800007f */
[----:B-1----:R-:W-:Y:S05]  /*8ba0*/  @!P0 BRA `(.L_x_160) ;  /* 0xfffffffc00f08947 */ /* 0x002fea000383ffff */
[----:B------:R-:W-:Y:S05]  /*8bb0*/  BRA `(.L_x_219) ;  /* 0xffffffe800147947 */ /* 0x000fea000383ffff */
.L_x_161:
[----:B0-----:R0:W1:Y:S02]  /*8bc0*/  SYNCS.PHASECHK.TRANS64.TRYWAIT P0, [R7+URZ], R4 ;  /* 0x00000004070075a7 */ /* 0x001064000800017f */
[----:B-1----:R-:W-:Y:S05]  /*8bd0*/  @!P0 NANOSLEEP.SYNCS 0x989680 ;  /* 0x009896800000895d */ /* 0x002fea0003900000 */
[----:B------:R-:W1:Y:S02]  /*8be0*/  @!P0 SYNCS.PHASECHK.TRANS64 P0, [R7+URZ], R4 ;  /* 0x00000004070085a7 */ /* 0x000e64000800007f */
[----:B-1----:R-:W-:Y:S05]  /*8bf0*/  @!P0 BRA `(.L_x_161) ;  /* 0xfffffffc00f08947 */ /* 0x002fea000383ffff */
[----:B------:R-:W-:Y:S05]  /*8c00*/  BRA `(.L_x_220) ;  /* 0xffffffe800247947 */ /* 0x000fea000383ffff */
.L_x_162:
[----:B0-----:R0:W1:Y:S02]  /*8c10*/  SYNCS.PHASECHK.TRANS64.TRYWAIT P0, [R6+URZ], R3 ;  /* 0x00000003060075a7 */ /* 0x001064000800017f */
[----:B-1----:R-:W-:Y:S05]  /*8c20*/  @!P0 NANOSLEEP.SYNCS 0x989680 ;  /* 0x009896800000895d */ /* 0x002fea0003900000 */
[----:B------:R-:W1:Y:S02]  /*8c30*/  @!P0 SYNCS.PHASECHK.TRANS64 P0, [R6+URZ], R3 ;  /* 0x00000003060085a7 */ /* 0x000e64000800007f */
[----:B-1----:R-:W-:Y:S05]  /*8c40*/  @!P0 BRA `(.L_x_162) ;  /* 0xfffffffc00f08947 */ /* 0x002fea000383ffff */
[----:B------:R-:W-:Y:S05]  /*8c50*/  BRA `(.L_x_221) ;  /* 0xffffffe800347947 */ /* 0x000fea000383ffff */
.L_x_163:
[----:B0-----:R0:W1:Y:S02]  /*8c60*/  SYNCS.PHASECHK.TRANS64.TRYWAIT P0, [R7+URZ], R4 ;  /* 0x00000004070075a7 */ /* 0x001064000800017f */
[----:B-1----:R-:W-:Y:S05]  /*8c70*/  @!P0 NANOSLEEP.SYNCS 0x989680 ;  /* 0x009896800000895d */ /* 0x002fea0003900000 */
[----:B------:R-:W1:Y:S02]  /*8c80*/  @!P0 SYNCS.PHASECHK.TRANS64 P0, [R7+URZ], R4 ;  /* 0x00000004070085a7 */ /* 0x000e64000800007f */
[----:B-1----:R-:W-:Y:S05]  /*8c90*/  @!P0 BRA `(.L_x_163) ;  /* 0xfffffffc00f08947 */ /* 0x002fea000383ffff */
[----:B------:R-:W-:Y:S05]  /*8ca0*/  BRA `(.L_x_222) ;  /* 0xffffffe800447947 */ /* 0x000fea000383ffff */
.L_x_164:
[----:B0-----:R0:W1:Y:S02]  /*8cb0*/  SYNCS.PHASECHK.TRANS64.TRYWAIT P0, [R6+URZ], R3 ;  /* 0x00000003060075a7 */ /* 0x001064000800017f */
[----:B-1----:R-:W-:Y:S05]  /*8cc0*/  @!P0 NANOSLEEP.SYNCS 0x989680 ;  /* 0x009896800000895d */ /* 0x002fea0003900000 */
[----:B------:R-:W1:Y:S02]  /*8cd0*/  @!P0 SYNCS.PHASECHK.TRANS64 P0, [R6+URZ], R3 ;  /* 0x00000003060085a7 */ /* 0x000e64000800007f */
[----:B-1----:R-:W-:Y:S05]  /*8ce0*/  @!P0 BRA `(.L_x_164) ;  /* 0xfffffffc00f08947 */ /* 0x002fea000383ffff */
[----:B------:R-:W-:Y:S05]  /*8cf0*/  BRA `(.L_x_223) ;  /* 0xffffffe800547947 */ /* 0x000fea000383ffff */
.L_x_165:
[----:B0-----:R0:W1:Y:S02]  /*8d00*/  SYNCS.PHASECHK.TRANS64.TRYWAIT P0, [R7+URZ], R4 ;  /* 0x00000004070075a7 */ /* 0x001064000800017f */
[----:B-1----:R-:W-:Y:S05]  /*8d10*/  @!P0 NANOSLEEP.SYNCS 0x989680 ;  /* 0x009896800000895d */ /* 0x002fea0003900000 */
[----:B------:R-:W1:Y:S02]  /*8d20*/  @!P0 SYNCS.PHASECHK.TRANS64 P0, [R7+URZ], R4 ;  /* 0x00000004070085a7 */ /* 0x000e64000800007f */
[----:B-1----:R-:W-:Y:S05]  /*8d30*/  @!P0 BRA `(.L_x_165) ;  /* 0xfffffffc00f08947 */ /* 0x002fea000383ffff */
[----:B------:R-:W-:Y:S05]  /*8d40*/  BRA `(.L_x_224) ;  /* 0xffffffe800647947 */ /* 0x000fea000383ffff */
.L_x_166:
[----:B0-----:R0:W1:Y:S02]  /*8d50*/  SYNCS.PHASECHK.TRANS64.TRYWAIT P0, [R6+URZ], R3 ;  /* 0x00000003060075a7 */ /* 0x001064000800017f */
[----:B-1----:R-:W-:Y:S05]  /*8d60*/  @!P0 NANOSLEEP.SYNCS 0x989680 ;  /* 0x009896800000895d */ /* 0x002fea0003900000 */
[----:B------:R-:W1:Y:S02]  /*8d70*/  @!P0 SYNCS.PHASECHK.TRANS64 P0, [R6+URZ], R3 ;  /* 0x00000003060085a7 */ /* 0x000e64000800007f */
[----:B-1----:R-:W-:Y:S05]  /*8d80*/  @!P0 BRA `(.L_x_166) ;  /* 0xfffffffc00f08947 */ /* 0x002fea000383ffff */
[----:B------:R-:W-:Y:S05]  /*8d90*/  BRA `(.L_x_225) ;  /* 0xffffffe800747947 */ /* 0x000fea000383ffff */
.L_x_167:
[----:B0-----:R0:W1:Y:S02]  /*8da0*/  SYNCS.PHASECHK.TRANS64.TRYWAIT P0, [R7+URZ], R4 ;  /* 0x00000004070075a7 */ /* 0x001064000800017f */
[----:B-1----:R-:W-:Y:S05]  /*8db0*/  @!P0 NANOSLEEP.SYNCS 0x989680 ;  /* 0x009896800000895d */ /* 0x002fea0003900000 */
[----:B------:R-:W1:Y:S02]  /*8dc0*/  @!P0 SYNCS.PHASECHK.TRANS64 P0, [R7+URZ], R4 ;  /* 0x00000004070085a7 */ /* 0x000e64000800007f */
[----:B-1----:R-:W-:Y:S05]  /*8dd0*/  @!P0 BRA `(.L_x_167) ;  /* 0xfffffffc00f08947 */ /* 0x002fea000383ffff */
[----:B------:R-:W-:Y:S05]  /*8de0*/  BRA `(.L_x_226) ;  /* 0xffffffe800847947 */ /* 0x000fea000383ffff */
.L_x_168:
[----:B0-----:R0:W1:Y:S02]  /*8df0*/  SYNCS.PHASECHK.TRANS64.TRYWAIT P0, [R6+URZ], R3 ;  /* 0x00000003060075a7 */ /* 0x001064000800017f */
[----:B-1----:R-:W-:Y:S05]  /*8e00*/  @!P0 NANOSLEEP.SYNCS 0x989680 ;  /* 0x009896800000895d */ /* 0x002fea0003900000 */
[----:B------:R-:W1:Y:S02]  /*8e10*/  @!P0 SYNCS.PHASECHK.TRANS64 P0, [R6+URZ], R3 ;  /* 0x00000003060085a7 */ /* 0x000e64000800007f */
[----:B-1----:R-:W-:Y:S05]  /*8e20*/  @!P0 BRA `(.L_x_168) ;  /* 0xfffffffc00f08947 */ /* 0x002fea000383ffff */
[----:B------:R-:W-:Y:S05]  /*8e30*/  BRA `(.L_x_227) ;  /* 0xffffffe800947947 */ /* 0x000fea000383ffff */
.L_x_169:
[----:B0-----:R0:W1:Y:S02]  /*8e40*/  SYNCS.PHASECHK.TRANS64.TRYWAIT P0, [R7+URZ], R4 ;  /* 0x00000004070075a7 */ /* 0x001064000800017f */
[----:B-1----:R-:W-:Y:S05]  /*8e50*/  @!P0 NANOSLEEP.SYNCS 0x989680 ;  /* 0x009896800000895d */ /* 0x002fea0003900000 */
[----:B------:R-:W1:Y:S02]  /*8e60*/  @!P0 SYNCS.PHASECHK.TRANS64 P0, [R7+URZ], R4 ;  /* 0x00000004070085a7 */ /* 0x000e64000800007f */
[----:B-1----:R-:W-:Y:S05]  /*8e70*/  @!P0 BRA `(.L_x_169) ;  /* 0xfffffffc00f08947 */ /* 0x002fea000383ffff */
[----:B------:R-:W-:Y:S05]  /*8e80*/  BRA `(.L_x_228) ;  /* 0xffffffe800a47947 */ /* 0x000fea000383ffff */
.L_x_170:
[----:B0-----:R0:W1:Y:S02]  /*8e90*/  SYNCS.PHASECHK.TRANS64.TRYWAIT P0, [R6+URZ], R3 ;  /* 0x00000003060075a7 */ /* 0x001064000800017f */
[----:B-1----:R-:W-:Y:S05]  /*8ea0*/  @!P0 NANOSLEEP.SYNCS 0x989680 ;  /* 0x009896800000895d */ /* 0x002fea0003900000 */
[----:B------:R-:W1:Y:S02]  /*8eb0*/  @!P0 SYNCS.PHASECHK.TRANS64 P0, [R6+URZ], R3 ;  /* 0x00000003060085a7 */ /* 0x000e64000800007f */
[----:B-1----:R-:W-:Y:S05]  /*8ec0*/  @!P0 BRA `(.L_x_170) ;  /* 0xfffffffc00f08947 */ /* 0x002fea000383ffff */
[----:B------:R-:W-:Y:S05]  /*8ed0*/  BRA `(.L_x_229) ;  /* 0xffffffe800b47947 */ /* 0x000fea000383ffff */
.L_x_171:
[----:B0-----:R0:W1:Y:S02]  /*8ee0*/  SYNCS.PHASECHK.TRANS64.TRYWAIT P0, [R7+URZ], R4 ;  /* 0x00000004070075a7 */ /* 0x001064000800017f */
[----:B-1----:R-:W-:Y:S05]  /*8ef0*/  @!P0 NANOSLEEP.SYNCS 0x989680 ;  /* 0x009896800000895d */ /* 0x002fea0003900000 */
[----:B------:R-:W1:Y:S02]  /*8f00*/  @!P0 SYNCS.PHASECHK.TRANS64 P0, [R7+URZ], R4 ;  /* 0x00000004070085a7 */ /* 0x000e64000800007f */
[----:B-1----:R-:W-:Y:S05]  /*8f10*/  @!P0 BRA `(.L_x_171) ;  /* 0xfffffffc00f08947 */ /* 0x002fea000383ffff */
[----:B------:R-:W-:Y:S05]  /*8f20*/  BRA `(.L_x_230) ;  /* 0xffffffe800c47947 */ /* 0x000fea000383ffff */
.L_x_172:
[----:B0-----:R0:W1:Y:S02]  /*8f30*/  SYNCS.PHASECHK.TRANS64.TRYWAIT P0, [R6+URZ], R3 ;  /* 0x00000003060075a7 */ /* 0x001064000800017f */
[----:B-1----:R-:W-:Y:S05]  /*8f40*/  @!P0 NANOSLEEP.SYNCS 0x989680 ;  /* 0x009896800000895d */ /* 0x002fea0003900000 */
[----:B------:R-:W1:Y:S02]  /*8f50*/  @!P0 SYNCS.PHASECHK.TRANS64 P0, [R6+URZ], R3 ;  /* 0x00000003060085a7 */ /* 0x000e64000800007f */
[----:B-1----:R-:W-:Y:S05]  /*8f60*/  @!P0 BRA `(.L_x_172) ;  /* 0xfffffffc00f08947 */ /* 0x002fea000383ffff */
[----:B------:R-:W-:Y:S05]  /*8f70*/  BRA `(.L_x_231) ;  /* 0xffffffe800d47947 */ /* 0x000fea000383ffff */
.L_x_173:
[----:B0-----:R0:W1:Y:S02]  /*8f80*/  SYNCS.PHASECHK.TRANS64.TRYWAIT P0, [R7+URZ], R4 ;  /* 0x00000004070075a7 */ /* 0x001064000800017f */
[----:B-1----:R-:W-:Y:S05]  /*8f90*/  @!P0 NANOSLEEP.SYNCS 0x989680 ;  /* 0x009896800000895d */ /* 0x002fea0003900000 */
[----:B------:R-:W1:Y:S02]  /*8fa0*/  @!P0 SYNCS.PHASECHK.TRANS64 P0, [R7+URZ], R4 ;  /* 0x00000004070085a7 */ /* 0x000e64000800007f */
[----:B-1----:R-:W-:Y:S05]  /*8fb0*/  @!P0 BRA `(.L_x_173) ;  /* 0xfffffffc00f08947 */ /* 0x002fea000383ffff */
[----:B------:R-:W-:Y:S05]  /*8fc0*/  BRA `(.L_x_232) ;  /* 0xffffffe800e47947 */ /* 0x000fea000383ffff */
.L_x_174:
[----:B0-----:R0:W1:Y:S02]  /*8fd0*/  SYNCS.PHASECHK.TRANS64.TRYWAIT P0, [R6+URZ], R3 ;  /* 0x00000003060075a7 */ /* 0x001064000800017f */
[----:B-1----:R-:W-:Y:S05]  /*8fe0*/  @!P0 NANOSLEEP.SYNCS 0x989680 ;  /* 0x009896800000895d */ /* 0x002fea0003900000 */
[----:B------:R-:W1:Y:S02]  /*8ff0*/  @!P0 SYNCS.PHASECHK.TRANS64 P0, [R6+URZ], R3 ;  /* 0x00000003060085a7 */ /* 0x000e64000800007f */
[----:B-1----:R-:W-:Y:S05]  /*9000*/  @!P0 BRA `(.L_x_174) ;  /* 0xfffffffc00f08947 */ /* 0x002fea000383ffff */
[----:B------:R-:W-:Y:S05]  /*9010*/  BRA `(.L_x_233) ;  /* 0xffffffe800f47947 */ /* 0x000fea000383ffff */
.L_x_175:
[----:B0-----:R0:W1:Y:S02]  /*9020*/  SYNCS.PHASECHK.TRANS64.TRYWAIT P0, [R7+URZ], R4 ;  /* 0x00000004070075a7 */ /* 0x001064000800017f */
[----:B-1----:R-:W-:Y:S05]  /*9030*/  @!P0 NANOSLEEP.SYNCS 0x989680 ;  /* 0x009896800000895d */ /* 0x002fea0003900000 */
[----:B------:R-:W1:Y:S02]  /*9040*/  @!P0 SYNCS.PHASECHK.TRANS64 P0, [R7+URZ], R4 ;  /* 0x00000004070085a7 */ /* 0x000e64000800007f */
[----:B-1----:R-:W-:Y:S05]  /*9050*/  @!P0 BRA `(.L_x_175) ;  /* 0xfffffffc00f08947 */ /* 0x002fea000383ffff */
[----:B------:R-:W-:Y:S05]  /*9060*/  BRA `(.L_x_234) ;  /* 0xffffffec00047947 */ /* 0x000fea000383ffff */
.L_x_176:
[----:B0-----:R0:W1:Y:S02]  /*9070*/  SYNCS.PHASECHK.TRANS64.TRYWAIT P0, [R6+URZ], R3 ;  /* 0x00000003060075a7 */ /* 0x001064000800017f */
[----:B-1----:R-:W-:Y:S05]  /*9080*/  @!P0 NANOSLEEP.SYNCS 0x989680 ;  /* 0x009896800000895d */ /* 0x002fea0003900000 */
[----:B------:R-:W1:Y:S02]  /*9090*/  @!P0 SYNCS.PHASECHK.TRANS64 P0, [R6+URZ], R3 ;  /* 0x00000003060085a7 */ /* 0x000e64000800007f */
[----:B-1----:R-:W-:Y:S05]  /*90a0*/  @!P0 BRA `(.L_x_176) ;  /* 0xfffffffc00f08947 */ /* 0x002fea000383ffff */
[----:B------:R-:W-:Y:S05]  /*90b0*/  BRA `(.L_x_235) ;  /* 0xffffffec00147947 */ /* 0x000fea000383ffff */
.L_x_177:
[----:B0-----:R0:W1:Y:S02]  /*90c0*/  SYNCS.PHASECHK.TRANS64.TRYWAIT P0, [R7+URZ], R4 ;  /* 0x00000004070075a7 */ /* 0x001064000800017f */
[----:B-1----:R-:W-:Y:S05]  /*90d0*/  @!P0 NANOSLEEP.SYNCS 0x989680 ;  /* 0x009896800000895d */ /* 0x002fea0003900000 */
[----:B------:R-:W1:Y:S02]  /*90e0*/  @!P0 SYNCS.PHASECHK.TRANS64 P0, [R7+URZ], R4 ;  /* 0x00000004070085a7 */ /* 0x000e64000800007f */
[----:B-1----:R-:W-:Y:S05]  /*90f0*/  @!P0 BRA `(.L_x_177) ;  /* 0xfffffffc00f08947 */ /* 0x002fea000383ffff */
[----:B------:R-:W-:Y:S05]  /*9100*/  BRA `(.L_x_236) ;  /* 0xffffffec00247947 */ /* 0x000fea000383ffff */
.L_x_178:
[----:B0-----:R0:W1:Y:S02]  /*9110*/  SYNCS.PHASECHK.TRANS64.TRYWAIT P0, [R6+URZ], R3 ;  /* 0x00000003060075a7 */ /* 0x001064000800017f */
[----:B-1----:R-:W-:Y:S05]  /*9120*/  @!P0 NANOSLEEP.SYNCS 0x989680 ;  /* 0x009896800000895d */ /* 0x002fea0003900000 */
[----:B------:R-:W1:Y:S02]  /*9130*/  @!P0 SYNCS.PHASECHK.TRANS64 P0, [R6+URZ], R3 ;  /* 0x00000003060085a7 */ /* 0x000e64000800007f */
[----:B-1----:R-:W-:Y:S05]  /*9140*/  @!P0 BRA `(.L_x_178) ;  /* 0xfffffffc00f08947 */ /* 0x002fea000383ffff */
[----:B------:R-:W-:Y:S05]  /*9150*/  BRA `(.L_x_237) ;  /* 0xffffffec00347947 */ /* 0x000fea000383ffff */
.L_x_179:
[----:B0-----:R0:W1:Y:S02]  /*9160*/  SYNCS.PHASECHK.TRANS64.TRYWAIT P0, [R7+URZ], R4 ;  /* 0x00000004070075a7 */ /* 0x001064000800017f */
[----:B-1----:R-:W-:Y:S05]  /*9170*/  @!P0 NANOSLEEP.SYNCS 0x989680 ;  /* 0x009896800000895d */ /* 0x002fea0003900000 */
[----:B------:R-:W1:Y:S02]  /*9180*/  @!P0 SYNCS.PHASECHK.TRANS64 P0, [R7+URZ], R4 ;  /* 0x00000004070085a7 */ /* 0x000e64000800007f */
[----:B-1----:R-:W-:Y:S05]  /*9190*/  @!P0 BRA `(.L_x_179) ;  /* 0xfffffffc00f08947 */ /* 0x002fea000383ffff */
[----:B------:R-:W-:Y:S05]  /*91a0*/  BRA `(.L_x_238) ;  /* 0xffffffec00447947 */ /* 0x000fea000383ffff */
.L_x_180:
[----:B0-----:R0:W1:Y:S02]  /*91b0*/  SYNCS.PHASECHK.TRANS64.TRYWAIT P0, [R6+URZ], R3 ;  /* 0x00000003060075a7 */ /* 0x001064000800017f */
[----:B-1----:R-:W-:Y:S05]  /*91c0*/  @!P0 NANOSLEEP.SYNCS 0x989680 ;  /* 0x009896800000895d */ /* 0x002fea0003900000 */
[----:B------:R-:W1:Y:S02]  /*91d0*/  @!P0 SYNCS.PHASECHK.TRANS64 P0, [R6+URZ], R3 ;  /* 0x00000003060085a7 */ /* 0x000e64000800007f */
[----:B-1----:R-:W-:Y:S05]  /*91e0*/  @!P0 BRA `(.L_x_180) ;  /* 0xfffffffc00f08947 */ /* 0x002fea000383ffff */
[----:B------:R-:W-:Y:S05]  /*91f0*/  BRA `(.L_x_239) ;  /* 0xffffffec00547947 */ /* 0x000fea000383ffff */
.L_x_181:
[----:B-1----:R1:W2:Y:S02]  /*9200*/  SYNCS.PHASECHK.TRANS64.TRYWAIT P0, [R7+URZ], R4 ;  /* 0x00000004070075a7 */ /* 0x0022a4000800017f */
[----:B--2---:R-:W-:Y:S05]  /*9210*/  @!P0 NANOSLEEP.SYNCS 0x989680 ;  /* 0x009896800000895d */ /* 0x004fea0003900000 */
[----:B------:R-:W2:Y:S02]  /*9220*/  @!P0 SYNCS.PHASECHK.TRANS64 P0, [R7+URZ], R4 ;  /* 0x00000004070085a7 */ /* 0x000ea4000800007f */
[----:B--2---:R-:W-:Y:S05]  /*9230*/  @!P0 BRA `(.L_x_181) ;  /* 0xfffffffc00f08947 */ /* 0x004fea000383ffff */
[----:B------:R-:W-:Y:S05]  /*9240*/  BRA `(.L_x_240) ;  /* 0xffffffec005c7947 */ /* 0x000fea000383ffff */
.L_x_241:
[----:B------:R-:W-:-:S00]  /*9250*/  BRA `(.L_x_241) ;  /* 0xfffffffc00fc7947 */ /* 0x000fc0000383ffff */
[----:B------:R-:W-:-:S00]  /*9260*/  NOP ;  /* 0x0000000000007918 */ /* 0x000fc00000000000 */
        /* <DEDUP_REMOVED lines=9> */
.L_x_242:


//--------------------- .nv.global.init           --------------------------
	.section	.nv.global.init,"aw",@progbits
.nv.global.init:
	.type		$str$22,@object
	.size		$str$22,($str$23 - $str$22)
$str$22:
        /*0000*/ 	.byte	0x6b, 0x5f, 0x74, 0x69, 0x6c, 0x65, 0x5f, 0x63, 0x6f, 0x75, 0x6e, 0x74, 0x20, 0x3e, 0x3d, 0x20
        /*0010*/ 	.byte	0x31, 0x00
	.type		$str$23,@object
	.size		$str$23,(__unnamed_1 - $str$23)
$str$23:
        /*0012*/ 	.byte	0x2f, 0x74, 0x6d, 0x70, 0x2f, 0x63, 0x75, 0x74, 0x6c, 0x61, 0x73, 0x73, 0x5f, 0x73, 0x77, 0x65
        /*0022*/ 	.byte	0x65, 0x70, 0x5f, 0x73, 0x72, 0x63, 0x2f, 0x69, 0x6e, 0x63, 0x6c, 0x75, 0x64, 0x65, 0x2f, 0x63
        /*0032*/ 	.byte	0x75, 0x74, 0x6c, 0x61, 0x73, 0x73, 0x2f, 0x67, 0x65, 0x6d, 0x6d, 0x2f, 0x63, 0x6f, 0x6c, 0x6c
        /*0042*/ 	.byte	0x65, 0x63, 0x74, 0x69, 0x76, 0x65, 0x2f, 0x73, 0x6d, 0x39, 0x30, 0x5f, 0x6d, 0x6d, 0x61, 0x5f
        /*0052*/ 	.byte	0x74, 0x6d, 0x61, 0x5f, 0x67, 0x6d, 0x6d, 0x61, 0x5f, 0x73, 0x73, 0x5f, 0x77, 0x61, 0x72, 0x70
        /*0062*/ 	.byte	0x73, 0x70, 0x65, 0x63, 0x69, 0x61, 0x6c, 0x69, 0x7a, 0x65, 0x64, 0x2e, 0x68, 0x70, 0x70, 0x00
	.type		__unnamed_1,@object
	.size		__unnamed_1,(.L_0 - __unnamed_1)
__unnamed_1:
        /*0072*/ 	.byte	0x76, 0x6f, 0x69, 0x64, 0x20, 0x63, 0x75, 0x74, 0x6c, 0x61, 0x73, 0x73, 0x3a, 0x3a, 0x67, 0x65
        /* <DEDUP_REMOVED lines=179> */
        /*0bb2*/ 	.byte	0x75, 0x74, 0x65, 0x3a, 0x3a, 0x69, 0x64, 0x65, 0x6e, 0x74, 0x69, 0x74, 0x79, 0x5d, 0x00
.L_0:


//--------------------- .nv.shared._ZN7cutlass13device_kernelINS_4gemm6kernel13GemmUniversalIN4cute5tupleIJiiiiEEENS1_10collective13CollectiveMmaINS1_34MainloopSm90TmaGmmaWarpSpecializedILi50ENS5_IJNS4_1CILi1EEESB_SB_EEENS1_32KernelTmaWarpSpecializedPingpongEEENS5_IJNSA_ILi64EEENSA_ILi80EEENSA_ILi16EEEEEENS_10bfloat16_tENS5_IJlSB_lEEESJ_SK_NS4_8TiledMMAINS4_8MMA_AtomIJNS4_4SM904GMMA27MMA_64x16x16_F32BF16BF16_SSILNSO_5MajorE0ELSQ_0ELNSO_7ScaleInE1ELSR_1EEEEEENS4_6LayoutISC_NS5_IJNSA_ILi0EEESV_SV_EEEEENS5_IJNS4_10UnderscoreESY_SY_EEEEENS4_13SM90_TMA_LOADENS4_14ComposedLayoutINS4_7SwizzleILi1ELi4ELi3EEENS4_18smem_ptr_flag_bitsILi16EEENSU_INS5_IJNSA_ILi8EEESH_EEENS5_IJSH_SB_EEEEEEEvNS4_8identityES11_S1B_vS1C_EENS_8epilogue10collective6detail29Sm90TmaWarpSpecializedAdapterINS1F_15DefaultEpilogueISJ_SK_SK_NS1E_6thread17LinearCombinationISJ_Li1EffLNS1J_9ScaleType4KindE0ELNS_15FloatRoundStyleE2ESJ_EENS1_15EpilogueDefaultEEEEEvvEEEEvNT_6ParamsE --------------------------
	.section	.nv.shared._ZN7cutlass13device_kernelINS_4gemm6kernel13GemmUniversalIN4cute5tupleIJiiiiEEENS1_10collective13CollectiveMmaINS1_34MainloopSm90TmaGmmaWarpSpecializedILi50ENS5_IJNS4_1CILi1EEESB_SB_EEENS1_32KernelTmaWarpSpecializedPingpongEEENS5_IJNSA_ILi64EEENSA_ILi80EEENSA_ILi16EEEEEENS_10bfloat16_tENS5_IJlSB_lEEESJ_SK_NS4_8TiledMMAINS4_8MMA_AtomIJNS4_4SM904GMMA27MMA_64x16x16_F32BF16BF16_SSILNSO_5MajorE0ELSQ_0ELNSO_7ScaleInE1ELSR_1EEEEEENS4_6LayoutISC_NS5_IJNSA_ILi0EEESV_SV_EEEEENS5_IJNS4_10UnderscoreESY_SY_EEEEENS4_13SM90_TMA_LOADENS4_14ComposedLayoutINS4_7SwizzleILi1ELi4ELi3EEENS4_18smem_ptr_flag_bitsILi16EEENSU_INS5_IJNSA_ILi8EEESH_EEENS5_IJSH_SB_EEEEEEEvNS4_8identityES11_S1B_vS1C_EENS_8epilogue10collective6detail29Sm90TmaWarpSpecializedAdapterINS1F_15DefaultEpilogueISJ_SK_SK_NS1E_6thread17LinearCombinationISJ_Li1EffLNS1J_9ScaleType4KindE0ELNS_15FloatRoundStyleE2ESJ_EENS1_15EpilogueDefaultEEEEEvvEEEEvNT_6ParamsE,"aw",@nobits
	.sectionflags	@""
	.align	16
	.zero		1024


//--------------------- .nv.shared.reserved.0     --------------------------
	.section	.nv.shared.reserved.0,"aw",@nobits
	.weak		__nv_reservedSMEM_offset_0_alias
	.size		__nv_reservedSMEM_offset_0_alias, 0, 0
	.other		__nv_reservedSMEM_offset_0_alias,@"STO_CUDA_RESERVED_SHARED STV_DEFAULT"
__nv_reservedSMEM_offset_0_alias:
	.zero		0


//--------------------- .nv.global                --------------------------
	.section	.nv.global,"aw",@nobits
.nv.global:
	.type		_ZN40_INTERNAL_3f511a4c_4_k_cu_c95f3a06_137464cute1_E,@object
	.size		_ZN40_INTERNAL_3f511a4c_4_k_cu_c95f3a06_137464cute1_E,(_ZN40_INTERNAL_3f511a4c_4_k_cu_c95f3a06_137464cuda3std3__45__cpo6cbeginE - _ZN40_INTERNAL_3f511a4c_4_k_cu_c95f3a06_137464cute1_E)
_ZN40_INTERNAL_3f511a4c_4_k_cu_c95f3a06_137464cute1_E:
	.zero		1
	.type		_ZN40_INTERNAL_3f511a4c_4_k_cu_c95f3a06_137464cuda3std3__45__cpo6cbeginE,@object
	.size		_ZN40_INTERNAL_3f511a4c_4_k_cu_c95f3a06_137464cuda3std3__45__cpo6cbeginE,(_ZN40_INTERNAL_3f511a4c_4_k_cu_c95f3a06_137464cuda3std3__48in_placeE - _ZN40_INTERNAL_3f511a4c_4_k_cu_c95f3a06_137464cuda3std3__45__cpo6cbeginE)
_ZN40_INTERNAL_3f511a4c_4_k_cu_c95f3a06_137464cuda3std3__45__cpo6cbeginE:
	.zero		1
	.type		_ZN40_INTERNAL_3f511a4c_4_k_cu_c95f3a06_137464cuda3std3__48in_placeE,@object
	.size		_ZN40_INTERNAL_3f511a4c_4_k_cu_c95f3a06_137464cuda3std3__48in_placeE,(_ZN40_INTERNAL_3f511a4c_4_k_cu_c95f3a06_137464cuda3std6ranges3__45__cpo9iter_moveE - _ZN40_INTERNAL_3f511a4c_4_k_cu_c95f3a06_137464cuda3std3__48in_placeE)
_ZN40_INTERNAL_3f511a4c_4_k_cu_c95f3a06_137464cuda3std3__48in_placeE:
	.zero		1
	.type		_ZN40_INTERNAL_3f511a4c_4_k_cu_c95f3a06_137464cuda3std6ranges3__45__cpo9iter_moveE,@object
	.size		_ZN40_INTERNAL_3f511a4c_4_k_cu_c95f3a06_137464cuda3std6ranges3__45__cpo9iter_moveE,(_ZN40_INTERNAL_3f511a4c_4_k_cu_c95f3a06_137464cuda3std3__45__cpo5beginE - _ZN40_INTERNAL_3f511a4c_4_k_cu_c95f3a06_137464cuda3std6ranges3__45__cpo9iter_moveE)
_ZN40_INTERNAL_3f511a4c_4_k_cu_c95f3a06_137464cuda3std6ranges3__45__cpo9iter_moveE:
	.zero		1
	.type		_ZN40_INTERNAL_3f511a4c_4_k_cu_c95f3a06_137464cuda3std3__45__cpo5beginE,@object
	.size		_ZN40_INTERNAL_3f511a4c_4_k_cu_c95f3a06_137464cuda3std3__45__cpo5beginE,(_ZN40_INTERNAL_3f511a4c_4_k_cu_c95f3a06_137464cuda3std3__442_GLOBAL__N__3f511a4c_4_k_cu_c95f3a06_137466ignoreE - _ZN40_INTERNAL_3f511a4c_4_k_cu_c95f3a06_137464cuda3std3__45__cpo5beginE)
_ZN40_INTERNAL_3f511a4c_4_k_cu_c95f3a06_137464cuda3std3__45__cpo5beginE:
	.zero		1
	.type		_ZN40_INTERNAL_3f511a4c_4_k_cu_c95f3a06_137464cuda3std3__442_GLOBAL__N__3f511a4c_4_k_cu_c95f3a06_137466ignoreE,@object
	.size		_ZN40_INTERNAL_3f511a4c_4_k_cu_c95f3a06_137464cuda3std3__442_GLOBAL__N__3f511a4c_4_k_cu_c95f3a06_137466ignoreE,(_ZN40_INTERNAL_3f511a4c_4_k_cu_c95f3a06_137464cute7productE - _ZN40_INTERNAL_3f511a4c_4_k_cu_c95f3a06_137464cuda3std3__442_GLOBAL__N__3f511a4c_4_k_cu_c95f3a06_137466ignoreE)
_ZN40_INTERNAL_3f511a4c_4_k_cu_c95f3a06_137464cuda3std3__442_GLOBAL__N__3f511a4c_4_k_cu_c95f3a06_137466ignoreE:
	.zero		1
	.type		_ZN40_INTERNAL_3f511a4c_4_k_cu_c95f3a06_137464cute7productE,@object
	.size		_ZN40_INTERNAL_3f511a4c_4_k_cu_c95f3a06_137464cute7productE,(_ZN40_INTERNAL_3f511a4c_4_k_cu_c95f3a06_137464cuda3std3__45__cpo3endE - _ZN40_INTERNAL_3f511a4c_4_k_cu_c95f3a06_137464cute7productE)
_ZN40_INTERNAL_3f511a4c_4_k_cu_c95f3a06_137464cute7productE:
	.zero		1
	.type		_ZN40_INTERNAL_3f511a4c_4_k_cu_c95f3a06_137464cuda3std3__45__cpo3endE,@object
	.size		_ZN40_INTERNAL_3f511a4c_4_k_cu_c95f3a06_137464cuda3std3__45__cpo3endE,(_ZN40_INTERNAL_3f511a4c_4_k_cu_c95f3a06_137464cuda3std3__419piecewise_constructE - _ZN40_INTERNAL_3f511a4c_4_k_cu_c95f3a06_137464cuda3std3__45__cpo3endE)
_ZN40_INTERNAL_3f511a4c_4_k_cu_c95f3a06_137464cuda3std3__45__cpo3endE:
	.zero		1
	.type		_ZN40_INTERNAL_3f511a4c_4_k_cu_c95f3a06_137464cuda3std3__419piecewise_constructE,@object
	.size		_ZN40_INTERNAL_3f511a4c_4_k_cu_c95f3a06_137464cuda3std3__419piecewise_constructE,(_ZN40_INTERNAL_3f511a4c_4_k_cu_c95f3a06_137464cuda3std3__45__cpo4cendE - _ZN40_INTERNAL_3f511a4c_4_k_cu_c95f3a06_137464cuda3std3__419piecewise_constructE)
_ZN40_INTERNAL_3f511a4c_4_k_cu_c95f3a06_137464cuda3std3__419piecewise_constructE:
	.zero		1
	.type		_ZN40_INTERNAL_3f511a4c_4_k_cu_c95f3a06_137464cuda3std3__45__cpo4cendE,@object
	.size		_ZN40_INTERNAL_3f511a4c_4_k_cu_c95f3a06_137464cuda3std3__45__cpo4cendE,(_ZN40_INTERNAL_3f511a4c_4_k_cu_c95f3a06_137464cuda3std6ranges3__45__cpo4swapE - _ZN40_INTERNAL_3f511a4c_4_k_cu_c95f3a06_137464cuda3std3__45__cpo4cendE)
_ZN40_INTERNAL_3f511a4c_4_k_cu_c95f3a06_137464cuda3std3__45__cpo4cendE:
	.zero		1
	.type		_ZN40_INTERNAL_3f511a4c_4_k_cu_c95f3a06_137464cuda3std6ranges3__45__cpo4swapE,@object
	.size		_ZN40_INTERNAL_3f511a4c_4_k_cu_c95f3a06_137464cuda3std6ranges3__45__cpo4swapE,(.L_8 - _ZN40_INTERNAL_3f511a4c_4_k_cu_c95f3a06_137464cuda3std6ranges3__45__cpo4swapE)
_ZN40_INTERNAL_3f511a4c_4_k_cu_c95f3a06_137464cuda3std6ranges3__45__cpo4swapE:
	.zero		1
.L_8:


//--------------------- .nv.constant0._ZN7cutlass13device_kernelINS_4gemm6kernel13GemmUniversalIN4cute5tupleIJiiiiEEENS1_10collective13CollectiveMmaINS1_34MainloopSm90TmaGmmaWarpSpecializedILi50ENS5_IJNS4_1CILi1EEESB_SB_EEENS1_32KernelTmaWarpSpecializedPingpongEEENS5_IJNSA_ILi64EEENSA_ILi80EEENSA_ILi16EEEEEENS_10bfloat16_tENS5_IJlSB_lEEESJ_SK_NS4_8TiledMMAINS4_8MMA_AtomIJNS4_4SM904GMMA27MMA_64x16x16_F32BF16BF16_SSILNSO_5MajorE0ELSQ_0ELNSO_7ScaleInE1ELSR_1EEEEEENS4_6LayoutISC_NS5_IJNSA_ILi0EEESV_SV_EEEEENS5_IJNS4_10UnderscoreESY_SY_EEEEENS4_13SM90_TMA_LOADENS4_14ComposedLayoutINS4_7SwizzleILi1ELi4ELi3EEENS4_18smem_ptr_flag_bitsILi16EEENSU_INS5_IJNSA_ILi8EEESH_EEENS5_IJSH_SB_EEEEEEEvNS4_8identityES11_S1B_vS1C_EENS_8epilogue10collective6detail29Sm90TmaWarpSpecializedAdapterINS1F_15DefaultEpilogueISJ_SK_SK_NS1E_6thread17LinearCombinationISJ_Li1EffLNS1J_9ScaleType4KindE0ELNS_15FloatRoundStyleE2ESJ_EENS1_15EpilogueDefaultEEEEEvvEEEEvNT_6ParamsE --------------------------
	.section	.nv.constant0._ZN7cutlass13device_kernelINS_4gemm6kernel13GemmUniversalIN4cute5tupleIJiiiiEEENS1_10collective13CollectiveMmaINS1_34MainloopSm90TmaGmmaWarpSpecializedILi50ENS5_IJNS4_1CILi1EEESB_SB_EEENS1_32KernelTmaWarpSpecializedPingpongEEENS5_IJNSA_ILi64EEENSA_ILi80EEENSA_ILi16EEEEEENS_10bfloat16_tENS5_IJlSB_lEEESJ_SK_NS4_8TiledMMAINS4_8MMA_AtomIJNS4_4SM904GMMA27MMA_64x16x16_F32BF16BF16_SSILNSO_5MajorE0ELSQ_0ELNSO_7ScaleInE1ELSR_1EEEEEENS4_6LayoutISC_NS5_IJNSA_ILi0EEESV_SV_EEEEENS5_IJNS4_10UnderscoreESY_SY_EEEEENS4_13SM90_TMA_LOADENS4_14ComposedLayoutINS4_7SwizzleILi1ELi4ELi3EEENS4_18smem_ptr_flag_bitsILi16EEENSU_INS5_IJNSA_ILi8EEESH_EEENS5_IJSH_SB_EEEEEEEvNS4_8identityES11_S1B_vS1C_EENS_8epilogue10collective6detail29Sm90TmaWarpSpecializedAdapterINS1F_15DefaultEpilogueISJ_SK_SK_NS1E_6thread17LinearCombinationISJ_Li1EffLNS1J_9ScaleType4KindE0ELNS_15FloatRoundStyleE2ESJ_EENS1_15EpilogueDefaultEEEEEvvEEEEvNT_6ParamsE,"a",@progbits
	.sectionflags	@""
	.align	4
.nv.constant0._ZN7cutlass13device_kernelINS_4gemm6kernel13GemmUniversalIN4cute5tupleIJiiiiEEENS1_10collective13CollectiveMmaINS1_34MainloopSm90TmaGmmaWarpSpecializedILi50ENS5_IJNS4_1CILi1EEESB_SB_EEENS1_32KernelTmaWarpSpecializedPingpongEEENS5_IJNSA_ILi64EEENSA_ILi80EEENSA_ILi16EEEEEENS_10bfloat16_tENS5_IJlSB_lEEESJ_SK_NS4_8TiledMMAINS4_8MMA_AtomIJNS4_4SM904GMMA27MMA_64x16x16_F32BF16BF16_SSILNSO_5MajorE0ELSQ_0ELNSO_7ScaleInE1ELSR_1EEEEEENS4_6LayoutISC_NS5_IJNSA_ILi0EEESV_SV_EEEEENS5_IJNS4_10UnderscoreESY_SY_EEEEENS4_13SM90_TMA_LOADENS4_14ComposedLayoutINS4_7SwizzleILi1ELi4ELi3EEENS4_18smem_ptr_flag_bitsILi16EEENSU_INS5_IJNSA_ILi8EEESH_EEENS5_IJSH_SB_EEEEEEEvNS4_8identityES11_S1B_vS1C_EENS_8epilogue10collective6detail29Sm90TmaWarpSpecializedAdapterINS1F_15DefaultEpilogueISJ_SK_SK_NS1E_6thread17LinearCombinationISJ_Li1EffLNS1J_9ScaleType4KindE0ELNS_15FloatRoundStyleE2ESJ_EENS1_15EpilogueDefaultEEEEEvvEEEEvNT_6ParamsE:
	.zero		1664


//--------------------- SYMBOLS --------------------------

	.type		.nv.reservedSmem.offset0,@object
	.size		.nv.reservedSmem.offset0,0x4
	.type		__assertfail,@function
